//
// Generated by NVIDIA NVVM Compiler
//
// Compiler Build ID: CL-36424714
// Cuda compilation tools, release 13.0, V13.0.88
// Based on NVVM 20.0.0
//

.version 9.0
.target sm_100
.address_size 64

	// .globl	_Z13convolve_cudaPfS_S_iiiS_

.visible .entry _Z13convolve_cudaPfS_S_iiiS_(
	.param .u64 .ptr .align 1 _Z13convolve_cudaPfS_S_iiiS__param_0,
	.param .u64 .ptr .align 1 _Z13convolve_cudaPfS_S_iiiS__param_1,
	.param .u64 .ptr .align 1 _Z13convolve_cudaPfS_S_iiiS__param_2,
	.param .u32 _Z13convolve_cudaPfS_S_iiiS__param_3,
	.param .u32 _Z13convolve_cudaPfS_S_iiiS__param_4,
	.param .u32 _Z13convolve_cudaPfS_S_iiiS__param_5,
	.param .u64 .ptr .align 1 _Z13convolve_cudaPfS_S_iiiS__param_6
)
{
	.reg .pred 	%p<15>;
	.reg .b32 	%r<64>;
	.reg .b32 	%f<121>;
	.reg .b64 	%rd<31>;

	ld.param.u64 	%rd7, [_Z13convolve_cudaPfS_S_iiiS__param_0];
	ld.param.u64 	%rd8, [_Z13convolve_cudaPfS_S_iiiS__param_1];
	ld.param.u32 	%r26, [_Z13convolve_cudaPfS_S_iiiS__param_3];
	ld.param.u32 	%r27, [_Z13convolve_cudaPfS_S_iiiS__param_4];
	ld.param.u32 	%r28, [_Z13convolve_cudaPfS_S_iiiS__param_5];
	cvta.to.global.u64 	%rd1, %rd8;
	cvta.to.global.u64 	%rd2, %rd7;
	mov.u32 	%r29, %ctaid.x;
	mov.u32 	%r30, %ntid.x;
	mov.u32 	%r31, %tid.x;
	mad.lo.s32 	%r1, %r29, %r30, %r31;
	mov.u32 	%r32, %ctaid.y;
	mov.u32 	%r33, %ntid.y;
	mov.u32 	%r34, %tid.y;
	mad.lo.s32 	%r35, %r32, %r33, %r34;
	mov.u32 	%r36, %ctaid.z;
	mov.u32 	%r37, %ntid.z;
	mov.u32 	%r38, %tid.z;
	mad.lo.s32 	%r3, %r36, %r37, %r38;
	sub.s32 	%r39, %r26, %r27;
	max.s32 	%r40, %r1, %r35;
	setp.gt.s32 	%p1, %r40, %r39;
	setp.ge.s32 	%p2, %r3, %r28;
	or.pred  	%p3, %p2, %p1;
	@%p3 bra 	$L__BB0_18;
	setp.lt.s32 	%p4, %r27, 1;
	mov.f32 	%f119, 0f00000000;
	@%p4 bra 	$L__BB0_17;
	mul.lo.s32 	%r5, %r27, %r3;
	and.b32  	%r6, %r27, 15;
	and.b32  	%r7, %r27, 7;
	and.b32  	%r8, %r27, 2147483632;
	and.b32  	%r9, %r27, 3;
	neg.s32 	%r10, %r8;
	mov.f32 	%f119, 0f00000000;
	mov.b32 	%r57, 0;
$L__BB0_3:
	setp.lt.u32 	%p5, %r27, 16;
	add.s32 	%r43, %r57, %r1;
	mad.lo.s32 	%r12, %r43, %r26, %r35;
	add.s32 	%r44, %r57, %r5;
	mul.lo.s32 	%r13, %r44, %r27;
	mov.b32 	%r62, 0;
	@%p5 bra 	$L__BB0_6;
	mov.u32 	%r58, %r13;
	mov.u32 	%r59, %r12;
	mov.u32 	%r60, %r10;
$L__BB0_5:
	.pragma "nounroll";
	mul.wide.s32 	%rd9, %r59, 4;
	add.s64 	%rd10, %rd2, %rd9;
	mul.wide.s32 	%rd11, %r58, 4;
	add.s64 	%rd12, %rd1, %rd11;
	ld.global.f32 	%f20, [%rd10];
	ld.global.f32 	%f21, [%rd12];
	fma.rn.f32 	%f22, %f20, %f21, %f119;
	ld.global.f32 	%f23, [%rd10+4];
	ld.global.f32 	%f24, [%rd12+4];
	fma.rn.f32 	%f25, %f23, %f24, %f22;
	ld.global.f32 	%f26, [%rd10+8];
	ld.global.f32 	%f27, [%rd12+8];
	fma.rn.f32 	%f28, %f26, %f27, %f25;
	ld.global.f32 	%f29, [%rd10+12];
	ld.global.f32 	%f30, [%rd12+12];
	fma.rn.f32 	%f31, %f29, %f30, %f28;
	ld.global.f32 	%f32, [%rd10+16];
	ld.global.f32 	%f33, [%rd12+16];
	fma.rn.f32 	%f34, %f32, %f33, %f31;
	ld.global.f32 	%f35, [%rd10+20];
	ld.global.f32 	%f36, [%rd12+20];
	fma.rn.f32 	%f37, %f35, %f36, %f34;
	ld.global.f32 	%f38, [%rd10+24];
	ld.global.f32 	%f39, [%rd12+24];
	fma.rn.f32 	%f40, %f38, %f39, %f37;
	ld.global.f32 	%f41, [%rd10+28];
	ld.global.f32 	%f42, [%rd12+28];
	fma.rn.f32 	%f43, %f41, %f42, %f40;
	ld.global.f32 	%f44, [%rd10+32];
	ld.global.f32 	%f45, [%rd12+32];
	fma.rn.f32 	%f46, %f44, %f45, %f43;
	ld.global.f32 	%f47, [%rd10+36];
	ld.global.f32 	%f48, [%rd12+36];
	fma.rn.f32 	%f49, %f47, %f48, %f46;
	ld.global.f32 	%f50, [%rd10+40];
	ld.global.f32 	%f51, [%rd12+40];
	fma.rn.f32 	%f52, %f50, %f51, %f49;
	ld.global.f32 	%f53, [%rd10+44];
	ld.global.f32 	%f54, [%rd12+44];
	fma.rn.f32 	%f55, %f53, %f54, %f52;
	ld.global.f32 	%f56, [%rd10+48];
	ld.global.f32 	%f57, [%rd12+48];
	fma.rn.f32 	%f58, %f56, %f57, %f55;
	ld.global.f32 	%f59, [%rd10+52];
	ld.global.f32 	%f60, [%rd12+52];
	fma.rn.f32 	%f61, %f59, %f60, %f58;
	ld.global.f32 	%f62, [%rd10+56];
	ld.global.f32 	%f63, [%rd12+56];
	fma.rn.f32 	%f64, %f62, %f63, %f61;
	ld.global.f32 	%f65, [%rd10+60];
	ld.global.f32 	%f66, [%rd12+60];
	fma.rn.f32 	%f119, %f65, %f66, %f64;
	add.s32 	%r60, %r60, 16;
	add.s32 	%r59, %r59, 16;
	add.s32 	%r58, %r58, 16;
	setp.ne.s32 	%p6, %r60, 0;
	mov.u32 	%r62, %r8;
	@%p6 bra 	$L__BB0_5;
$L__BB0_6:
	setp.eq.s32 	%p7, %r6, 0;
	@%p7 bra 	$L__BB0_16;
	add.s32 	%r45, %r6, -1;
	setp.lt.u32 	%p8, %r45, 7;
	@%p8 bra 	$L__BB0_9;
	add.s32 	%r46, %r12, %r62;
	mul.wide.s32 	%rd13, %r46, 4;
	add.s64 	%rd14, %rd2, %rd13;
	ld.global.f32 	%f68, [%rd14];
	add.s32 	%r47, %r62, %r13;
	mul.wide.s32 	%rd15, %r47, 4;
	add.s64 	%rd16, %rd1, %rd15;
	ld.global.f32 	%f69, [%rd16];
	fma.rn.f32 	%f70, %f68, %f69, %f119;
	ld.global.f32 	%f71, [%rd14+4];
	ld.global.f32 	%f72, [%rd16+4];
	fma.rn.f32 	%f73, %f71, %f72, %f70;
	ld.global.f32 	%f74, [%rd14+8];
	ld.global.f32 	%f75, [%rd16+8];
	fma.rn.f32 	%f76, %f74, %f75, %f73;
	ld.global.f32 	%f77, [%rd14+12];
	ld.global.f32 	%f78, [%rd16+12];
	fma.rn.f32 	%f79, %f77, %f78, %f76;
	ld.global.f32 	%f80, [%rd14+16];
	ld.global.f32 	%f81, [%rd16+16];
	fma.rn.f32 	%f82, %f80, %f81, %f79;
	ld.global.f32 	%f83, [%rd14+20];
	ld.global.f32 	%f84, [%rd16+20];
	fma.rn.f32 	%f85, %f83, %f84, %f82;
	ld.global.f32 	%f86, [%rd14+24];
	ld.global.f32 	%f87, [%rd16+24];
	fma.rn.f32 	%f88, %f86, %f87, %f85;
	ld.global.f32 	%f89, [%rd14+28];
	ld.global.f32 	%f90, [%rd16+28];
	fma.rn.f32 	%f119, %f89, %f90, %f88;
	add.s32 	%r62, %r62, 8;
$L__BB0_9:
	setp.eq.s32 	%p9, %r7, 0;
	@%p9 bra 	$L__BB0_16;
	add.s32 	%r48, %r7, -1;
	setp.lt.u32 	%p10, %r48, 3;
	@%p10 bra 	$L__BB0_12;
	add.s32 	%r49, %r12, %r62;
	mul.wide.s32 	%rd17, %r49, 4;
	add.s64 	%rd18, %rd2, %rd17;
	ld.global.f32 	%f92, [%rd18];
	add.s32 	%r50, %r62, %r13;
	mul.wide.s32 	%rd19, %r50, 4;
	add.s64 	%rd20, %rd1, %rd19;
	ld.global.f32 	%f93, [%rd20];
	fma.rn.f32 	%f94, %f92, %f93, %f119;
	ld.global.f32 	%f95, [%rd18+4];
	ld.global.f32 	%f96, [%rd20+4];
	fma.rn.f32 	%f97, %f95, %f96, %f94;
	ld.global.f32 	%f98, [%rd18+8];
	ld.global.f32 	%f99, [%rd20+8];
	fma.rn.f32 	%f100, %f98, %f99, %f97;
	ld.global.f32 	%f101, [%rd18+12];
	ld.global.f32 	%f102, [%rd20+12];
	fma.rn.f32 	%f119, %f101, %f102, %f100;
	add.s32 	%r62, %r62, 4;
$L__BB0_12:
	setp.eq.s32 	%p11, %r9, 0;
	@%p11 bra 	$L__BB0_16;
	setp.eq.s32 	%p12, %r9, 1;
	add.s32 	%r51, %r12, %r62;
	mul.wide.s32 	%rd21, %r51, 4;
	add.s64 	%rd3, %rd2, %rd21;
	ld.global.f32 	%f103, [%rd3];
	add.s32 	%r52, %r62, %r13;
	mul.wide.s32 	%rd22, %r52, 4;
	add.s64 	%rd4, %rd1, %rd22;
	ld.global.f32 	%f104, [%rd4];
	fma.rn.f32 	%f119, %f103, %f104, %f119;
	@%p12 bra 	$L__BB0_16;
	setp.eq.s32 	%p13, %r9, 2;
	ld.global.f32 	%f105, [%rd3+4];
	ld.global.f32 	%f106, [%rd4+4];
	fma.rn.f32 	%f119, %f105, %f106, %f119;
	@%p13 bra 	$L__BB0_16;
	ld.global.f32 	%f107, [%rd3+8];
	ld.global.f32 	%f108, [%rd4+8];
	fma.rn.f32 	%f119, %f107, %f108, %f119;
$L__BB0_16:
	add.s32 	%r57, %r57, 1;
	setp.ne.s32 	%p14, %r57, %r27;
	@%p14 bra 	$L__BB0_3;
$L__BB0_17:
	ld.param.u64 	%rd30, [_Z13convolve_cudaPfS_S_iiiS__param_6];
	ld.param.u64 	%rd29, [_Z13convolve_cudaPfS_S_iiiS__param_2];
	cvta.to.global.u64 	%rd23, %rd30;
	mul.wide.u32 	%rd24, %r3, 4;
	add.s64 	%rd25, %rd23, %rd24;
	ld.global.f32 	%f109, [%rd25];
	add.f32 	%f110, %f119, %f109;
	mad.lo.s32 	%r53, %r3, %r39, %r3;
	add.s32 	%r54, %r53, %r1;
	mad.lo.s32 	%r55, %r54, %r39, %r54;
	add.s32 	%r56, %r55, %r35;
	cvta.to.global.u64 	%rd26, %rd29;
	mul.wide.s32 	%rd27, %r56, 4;
	add.s64 	%rd28, %rd26, %rd27;
	st.global.f32 	[%rd28], %f110;
$L__BB0_18:
	ret;

}
	// .globl	_Z24convolve_cuda_3d_channelPfS_S_iiii
.visible .entry _Z24convolve_cuda_3d_channelPfS_S_iiii(
	.param .u64 .ptr .align 1 _Z24convolve_cuda_3d_channelPfS_S_iiii_param_0,
	.param .u64 .ptr .align 1 _Z24convolve_cuda_3d_channelPfS_S_iiii_param_1,
	.param .u64 .ptr .align 1 _Z24convolve_cuda_3d_channelPfS_S_iiii_param_2,
	.param .u32 _Z24convolve_cuda_3d_channelPfS_S_iiii_param_3,
	.param .u32 _Z24convolve_cuda_3d_channelPfS_S_iiii_param_4,
	.param .u32 _Z24convolve_cuda_3d_channelPfS_S_iiii_param_5,
	.param .u32 _Z24convolve_cuda_3d_channelPfS_S_iiii_param_6
)
{
	.reg .pred 	%p<15>;
	.reg .b32 	%r<69>;
	.reg .b32 	%f<120>;
	.reg .b64 	%rd<26>;

	ld.param.u64 	%rd6, [_Z24convolve_cuda_3d_channelPfS_S_iiii_param_0];
	ld.param.u64 	%rd7, [_Z24convolve_cuda_3d_channelPfS_S_iiii_param_1];
	ld.param.u32 	%r28, [_Z24convolve_cuda_3d_channelPfS_S_iiii_param_3];
	ld.param.u32 	%r29, [_Z24convolve_cuda_3d_channelPfS_S_iiii_param_4];
	ld.param.u32 	%r30, [_Z24convolve_cuda_3d_channelPfS_S_iiii_param_5];
	ld.param.u32 	%r31, [_Z24convolve_cuda_3d_channelPfS_S_iiii_param_6];
	cvta.to.global.u64 	%rd1, %rd7;
	cvta.to.global.u64 	%rd2, %rd6;
	mov.u32 	%r32, %ctaid.x;
	mov.u32 	%r33, %ntid.x;
	mov.u32 	%r34, %tid.x;
	mad.lo.s32 	%r1, %r32, %r33, %r34;
	mov.u32 	%r35, %ctaid.y;
	mov.u32 	%r36, %ntid.y;
	mov.u32 	%r37, %tid.y;
	mad.lo.s32 	%r38, %r35, %r36, %r37;
	mov.u32 	%r39, %ctaid.z;
	mov.u32 	%r40, %ntid.z;
	mov.u32 	%r41, %tid.z;
	mad.lo.s32 	%r3, %r39, %r40, %r41;
	div.s32 	%r4, %r3, %r30;
	sub.s32 	%r42, %r28, %r29;
	max.s32 	%r43, %r1, %r38;
	setp.gt.s32 	%p1, %r43, %r42;
	setp.ge.s32 	%p2, %r4, %r31;
	or.pred  	%p3, %p1, %p2;
	@%p3 bra 	$L__BB1_18;
	setp.lt.s32 	%p4, %r29, 1;
	mov.f32 	%f118, 0f00000000;
	@%p4 bra 	$L__BB1_17;
	rem.s32 	%r45, %r3, %r30;
	mad.lo.s32 	%r6, %r45, %r28, %r1;
	mad.lo.s32 	%r46, %r4, %r30, %r45;
	mul.lo.s32 	%r7, %r46, %r29;
	and.b32  	%r8, %r29, 15;
	and.b32  	%r9, %r29, 7;
	and.b32  	%r10, %r29, 2147483632;
	and.b32  	%r11, %r29, 3;
	neg.s32 	%r12, %r10;
	mov.f32 	%f118, 0f00000000;
	mov.b32 	%r62, 0;
$L__BB1_3:
	setp.lt.u32 	%p5, %r29, 16;
	add.s32 	%r48, %r6, %r62;
	mad.lo.s32 	%r14, %r48, %r28, %r38;
	add.s32 	%r49, %r62, %r7;
	mul.lo.s32 	%r15, %r49, %r29;
	mov.b32 	%r67, 0;
	@%p5 bra 	$L__BB1_6;
	mov.u32 	%r63, %r14;
	mov.u32 	%r64, %r15;
	mov.u32 	%r65, %r12;
$L__BB1_5:
	.pragma "nounroll";
	mul.wide.s32 	%rd8, %r64, 4;
	add.s64 	%rd9, %rd1, %rd8;
	mul.wide.s32 	%rd10, %r63, 4;
	add.s64 	%rd11, %rd2, %rd10;
	ld.global.f32 	%f20, [%rd11];
	ld.global.f32 	%f21, [%rd9];
	fma.rn.f32 	%f22, %f20, %f21, %f118;
	ld.global.f32 	%f23, [%rd11+4];
	ld.global.f32 	%f24, [%rd9+4];
	fma.rn.f32 	%f25, %f23, %f24, %f22;
	ld.global.f32 	%f26, [%rd11+8];
	ld.global.f32 	%f27, [%rd9+8];
	fma.rn.f32 	%f28, %f26, %f27, %f25;
	ld.global.f32 	%f29, [%rd11+12];
	ld.global.f32 	%f30, [%rd9+12];
	fma.rn.f32 	%f31, %f29, %f30, %f28;
	ld.global.f32 	%f32, [%rd11+16];
	ld.global.f32 	%f33, [%rd9+16];
	fma.rn.f32 	%f34, %f32, %f33, %f31;
	ld.global.f32 	%f35, [%rd11+20];
	ld.global.f32 	%f36, [%rd9+20];
	fma.rn.f32 	%f37, %f35, %f36, %f34;
	ld.global.f32 	%f38, [%rd11+24];
	ld.global.f32 	%f39, [%rd9+24];
	fma.rn.f32 	%f40, %f38, %f39, %f37;
	ld.global.f32 	%f41, [%rd11+28];
	ld.global.f32 	%f42, [%rd9+28];
	fma.rn.f32 	%f43, %f41, %f42, %f40;
	ld.global.f32 	%f44, [%rd11+32];
	ld.global.f32 	%f45, [%rd9+32];
	fma.rn.f32 	%f46, %f44, %f45, %f43;
	ld.global.f32 	%f47, [%rd11+36];
	ld.global.f32 	%f48, [%rd9+36];
	fma.rn.f32 	%f49, %f47, %f48, %f46;
	ld.global.f32 	%f50, [%rd11+40];
	ld.global.f32 	%f51, [%rd9+40];
	fma.rn.f32 	%f52, %f50, %f51, %f49;
	ld.global.f32 	%f53, [%rd11+44];
	ld.global.f32 	%f54, [%rd9+44];
	fma.rn.f32 	%f55, %f53, %f54, %f52;
	ld.global.f32 	%f56, [%rd11+48];
	ld.global.f32 	%f57, [%rd9+48];
	fma.rn.f32 	%f58, %f56, %f57, %f55;
	ld.global.f32 	%f59, [%rd11+52];
	ld.global.f32 	%f60, [%rd9+52];
	fma.rn.f32 	%f61, %f59, %f60, %f58;
	ld.global.f32 	%f62, [%rd11+56];
	ld.global.f32 	%f63, [%rd9+56];
	fma.rn.f32 	%f64, %f62, %f63, %f61;
	ld.global.f32 	%f65, [%rd11+60];
	ld.global.f32 	%f66, [%rd9+60];
	fma.rn.f32 	%f118, %f65, %f66, %f64;
	add.s32 	%r65, %r65, 16;
	add.s32 	%r64, %r64, 16;
	add.s32 	%r63, %r63, 16;
	setp.ne.s32 	%p6, %r65, 0;
	mov.u32 	%r67, %r10;
	@%p6 bra 	$L__BB1_5;
$L__BB1_6:
	setp.eq.s32 	%p7, %r8, 0;
	@%p7 bra 	$L__BB1_16;
	add.s32 	%r50, %r8, -1;
	setp.lt.u32 	%p8, %r50, 7;
	@%p8 bra 	$L__BB1_9;
	add.s32 	%r51, %r14, %r67;
	mul.wide.s32 	%rd12, %r51, 4;
	add.s64 	%rd13, %rd2, %rd12;
	ld.global.f32 	%f68, [%rd13];
	add.s32 	%r52, %r15, %r67;
	mul.wide.s32 	%rd14, %r52, 4;
	add.s64 	%rd15, %rd1, %rd14;
	ld.global.f32 	%f69, [%rd15];
	fma.rn.f32 	%f70, %f68, %f69, %f118;
	ld.global.f32 	%f71, [%rd13+4];
	ld.global.f32 	%f72, [%rd15+4];
	fma.rn.f32 	%f73, %f71, %f72, %f70;
	ld.global.f32 	%f74, [%rd13+8];
	ld.global.f32 	%f75, [%rd15+8];
	fma.rn.f32 	%f76, %f74, %f75, %f73;
	ld.global.f32 	%f77, [%rd13+12];
	ld.global.f32 	%f78, [%rd15+12];
	fma.rn.f32 	%f79, %f77, %f78, %f76;
	ld.global.f32 	%f80, [%rd13+16];
	ld.global.f32 	%f81, [%rd15+16];
	fma.rn.f32 	%f82, %f80, %f81, %f79;
	ld.global.f32 	%f83, [%rd13+20];
	ld.global.f32 	%f84, [%rd15+20];
	fma.rn.f32 	%f85, %f83, %f84, %f82;
	ld.global.f32 	%f86, [%rd13+24];
	ld.global.f32 	%f87, [%rd15+24];
	fma.rn.f32 	%f88, %f86, %f87, %f85;
	ld.global.f32 	%f89, [%rd13+28];
	ld.global.f32 	%f90, [%rd15+28];
	fma.rn.f32 	%f118, %f89, %f90, %f88;
	add.s32 	%r67, %r67, 8;
$L__BB1_9:
	setp.eq.s32 	%p9, %r9, 0;
	@%p9 bra 	$L__BB1_16;
	add.s32 	%r53, %r9, -1;
	setp.lt.u32 	%p10, %r53, 3;
	@%p10 bra 	$L__BB1_12;
	add.s32 	%r54, %r14, %r67;
	mul.wide.s32 	%rd16, %r54, 4;
	add.s64 	%rd17, %rd2, %rd16;
	ld.global.f32 	%f92, [%rd17];
	add.s32 	%r55, %r15, %r67;
	mul.wide.s32 	%rd18, %r55, 4;
	add.s64 	%rd19, %rd1, %rd18;
	ld.global.f32 	%f93, [%rd19];
	fma.rn.f32 	%f94, %f92, %f93, %f118;
	ld.global.f32 	%f95, [%rd17+4];
	ld.global.f32 	%f96, [%rd19+4];
	fma.rn.f32 	%f97, %f95, %f96, %f94;
	ld.global.f32 	%f98, [%rd17+8];
	ld.global.f32 	%f99, [%rd19+8];
	fma.rn.f32 	%f100, %f98, %f99, %f97;
	ld.global.f32 	%f101, [%rd17+12];
	ld.global.f32 	%f102, [%rd19+12];
	fma.rn.f32 	%f118, %f101, %f102, %f100;
	add.s32 	%r67, %r67, 4;
$L__BB1_12:
	setp.eq.s32 	%p11, %r11, 0;
	@%p11 bra 	$L__BB1_16;
	setp.eq.s32 	%p12, %r11, 1;
	add.s32 	%r56, %r14, %r67;
	mul.wide.s32 	%rd20, %r56, 4;
	add.s64 	%rd3, %rd2, %rd20;
	ld.global.f32 	%f103, [%rd3];
	add.s32 	%r57, %r15, %r67;
	mul.wide.s32 	%rd21, %r57, 4;
	add.s64 	%rd4, %rd1, %rd21;
	ld.global.f32 	%f104, [%rd4];
	fma.rn.f32 	%f118, %f103, %f104, %f118;
	@%p12 bra 	$L__BB1_16;
	setp.eq.s32 	%p13, %r11, 2;
	ld.global.f32 	%f105, [%rd3+4];
	ld.global.f32 	%f106, [%rd4+4];
	fma.rn.f32 	%f118, %f105, %f106, %f118;
	@%p13 bra 	$L__BB1_16;
	ld.global.f32 	%f107, [%rd3+8];
	ld.global.f32 	%f108, [%rd4+8];
	fma.rn.f32 	%f118, %f107, %f108, %f118;
$L__BB1_16:
	add.s32 	%r62, %r62, 1;
	setp.ne.s32 	%p14, %r62, %r29;
	@%p14 bra 	$L__BB1_3;
$L__BB1_17:
	ld.param.u64 	%rd25, [_Z24convolve_cuda_3d_channelPfS_S_iiii_param_2];
	mad.lo.s32 	%r58, %r4, %r42, %r4;
	add.s32 	%r59, %r58, %r1;
	mad.lo.s32 	%r60, %r59, %r42, %r59;
	add.s32 	%r61, %r60, %r38;
	cvta.to.global.u64 	%rd22, %rd25;
	mul.wide.s32 	%rd23, %r61, 4;
	add.s64 	%rd24, %rd22, %rd23;
	atom.global.add.f32 	%f109, [%rd24], %f118;
$L__BB1_18:
	ret;

}
	// .globl	_Z18output_probabilityPfS_i
.visible .entry _Z18output_probabilityPfS_i(
	.param .u64 .ptr .align 1 _Z18output_probabilityPfS_i_param_0,
	.param .u64 .ptr .align 1 _Z18output_probabilityPfS_i_param_1,
	.param .u32 _Z18output_probabilityPfS_i_param_2
)
{
	.reg .pred 	%p<20>;
	.reg .b32 	%r<97>;
	.reg .b32 	%f<399>;
	.reg .b64 	%rd<32>;

	ld.param.u64 	%rd12, [_Z18output_probabilityPfS_i_param_0];
	ld.param.u64 	%rd13, [_Z18output_probabilityPfS_i_param_1];
	ld.param.u32 	%r23, [_Z18output_probabilityPfS_i_param_2];
	cvta.to.global.u64 	%rd1, %rd13;
	cvta.to.global.u64 	%rd2, %rd12;
	mov.u32 	%r24, %tid.x;
	setp.ne.s32 	%p1, %r24, 0;
	@%p1 bra 	$L__BB2_25;
	setp.lt.s32 	%p2, %r23, 1;
	mov.f32 	%f397, 0f00000000;
	@%p2 bra 	$L__BB2_13;
	and.b32  	%r1, %r23, 7;
	setp.lt.u32 	%p3, %r23, 8;
	mov.f32 	%f397, 0f00000000;
	mov.b32 	%r89, 0;
	@%p3 bra 	$L__BB2_5;
	and.b32  	%r89, %r23, 2147483640;
	neg.s32 	%r92, %r89;
	add.s64 	%rd29, %rd2, 16;
	mov.f32 	%f397, 0f00000000;
$L__BB2_4:
	.pragma "nounroll";
	ld.global.f32 	%f17, [%rd29+-16];
	fma.rn.f32 	%f18, %f17, 0f3BBB989D, 0f3F000000;
	cvt.sat.f32.f32 	%f19, %f18;
	mov.f32 	%f20, 0f4B400001;
	mov.f32 	%f21, 0f437C0000;
	fma.rm.f32 	%f22, %f19, %f21, %f20;
	add.f32 	%f23, %f22, 0fCB40007F;
	neg.f32 	%f24, %f23;
	fma.rn.f32 	%f25, %f17, 0f3FB8AA3B, %f24;
	fma.rn.f32 	%f26, %f17, 0f32A57060, %f25;
	mov.b32 	%r26, %f22;
	shl.b32 	%r27, %r26, 23;
	mov.b32 	%f27, %r27;
	ex2.approx.ftz.f32 	%f28, %f26;
	fma.rn.f32 	%f29, %f28, %f27, %f397;
	ld.global.f32 	%f30, [%rd29+-12];
	fma.rn.f32 	%f31, %f30, 0f3BBB989D, 0f3F000000;
	cvt.sat.f32.f32 	%f32, %f31;
	fma.rm.f32 	%f33, %f32, %f21, %f20;
	add.f32 	%f34, %f33, 0fCB40007F;
	neg.f32 	%f35, %f34;
	fma.rn.f32 	%f36, %f30, 0f3FB8AA3B, %f35;
	fma.rn.f32 	%f37, %f30, 0f32A57060, %f36;
	mov.b32 	%r28, %f33;
	shl.b32 	%r29, %r28, 23;
	mov.b32 	%f38, %r29;
	ex2.approx.ftz.f32 	%f39, %f37;
	fma.rn.f32 	%f40, %f39, %f38, %f29;
	ld.global.f32 	%f41, [%rd29+-8];
	fma.rn.f32 	%f42, %f41, 0f3BBB989D, 0f3F000000;
	cvt.sat.f32.f32 	%f43, %f42;
	fma.rm.f32 	%f44, %f43, %f21, %f20;
	add.f32 	%f45, %f44, 0fCB40007F;
	neg.f32 	%f46, %f45;
	fma.rn.f32 	%f47, %f41, 0f3FB8AA3B, %f46;
	fma.rn.f32 	%f48, %f41, 0f32A57060, %f47;
	mov.b32 	%r30, %f44;
	shl.b32 	%r31, %r30, 23;
	mov.b32 	%f49, %r31;
	ex2.approx.ftz.f32 	%f50, %f48;
	fma.rn.f32 	%f51, %f50, %f49, %f40;
	ld.global.f32 	%f52, [%rd29+-4];
	fma.rn.f32 	%f53, %f52, 0f3BBB989D, 0f3F000000;
	cvt.sat.f32.f32 	%f54, %f53;
	fma.rm.f32 	%f55, %f54, %f21, %f20;
	add.f32 	%f56, %f55, 0fCB40007F;
	neg.f32 	%f57, %f56;
	fma.rn.f32 	%f58, %f52, 0f3FB8AA3B, %f57;
	fma.rn.f32 	%f59, %f52, 0f32A57060, %f58;
	mov.b32 	%r32, %f55;
	shl.b32 	%r33, %r32, 23;
	mov.b32 	%f60, %r33;
	ex2.approx.ftz.f32 	%f61, %f59;
	fma.rn.f32 	%f62, %f61, %f60, %f51;
	ld.global.f32 	%f63, [%rd29];
	fma.rn.f32 	%f64, %f63, 0f3BBB989D, 0f3F000000;
	cvt.sat.f32.f32 	%f65, %f64;
	fma.rm.f32 	%f66, %f65, %f21, %f20;
	add.f32 	%f67, %f66, 0fCB40007F;
	neg.f32 	%f68, %f67;
	fma.rn.f32 	%f69, %f63, 0f3FB8AA3B, %f68;
	fma.rn.f32 	%f70, %f63, 0f32A57060, %f69;
	mov.b32 	%r34, %f66;
	shl.b32 	%r35, %r34, 23;
	mov.b32 	%f71, %r35;
	ex2.approx.ftz.f32 	%f72, %f70;
	fma.rn.f32 	%f73, %f72, %f71, %f62;
	ld.global.f32 	%f74, [%rd29+4];
	fma.rn.f32 	%f75, %f74, 0f3BBB989D, 0f3F000000;
	cvt.sat.f32.f32 	%f76, %f75;
	fma.rm.f32 	%f77, %f76, %f21, %f20;
	add.f32 	%f78, %f77, 0fCB40007F;
	neg.f32 	%f79, %f78;
	fma.rn.f32 	%f80, %f74, 0f3FB8AA3B, %f79;
	fma.rn.f32 	%f81, %f74, 0f32A57060, %f80;
	mov.b32 	%r36, %f77;
	shl.b32 	%r37, %r36, 23;
	mov.b32 	%f82, %r37;
	ex2.approx.ftz.f32 	%f83, %f81;
	fma.rn.f32 	%f84, %f83, %f82, %f73;
	ld.global.f32 	%f85, [%rd29+8];
	fma.rn.f32 	%f86, %f85, 0f3BBB989D, 0f3F000000;
	cvt.sat.f32.f32 	%f87, %f86;
	fma.rm.f32 	%f88, %f87, %f21, %f20;
	add.f32 	%f89, %f88, 0fCB40007F;
	neg.f32 	%f90, %f89;
	fma.rn.f32 	%f91, %f85, 0f3FB8AA3B, %f90;
	fma.rn.f32 	%f92, %f85, 0f32A57060, %f91;
	mov.b32 	%r38, %f88;
	shl.b32 	%r39, %r38, 23;
	mov.b32 	%f93, %r39;
	ex2.approx.ftz.f32 	%f94, %f92;
	fma.rn.f32 	%f95, %f94, %f93, %f84;
	ld.global.f32 	%f96, [%rd29+12];
	fma.rn.f32 	%f97, %f96, 0f3BBB989D, 0f3F000000;
	cvt.sat.f32.f32 	%f98, %f97;
	fma.rm.f32 	%f99, %f98, %f21, %f20;
	add.f32 	%f100, %f99, 0fCB40007F;
	neg.f32 	%f101, %f100;
	fma.rn.f32 	%f102, %f96, 0f3FB8AA3B, %f101;
	fma.rn.f32 	%f103, %f96, 0f32A57060, %f102;
	mov.b32 	%r40, %f99;
	shl.b32 	%r41, %r40, 23;
	mov.b32 	%f104, %r41;
	ex2.approx.ftz.f32 	%f105, %f103;
	fma.rn.f32 	%f397, %f105, %f104, %f95;
	add.s32 	%r92, %r92, 8;
	add.s64 	%rd29, %rd29, 32;
	setp.eq.s32 	%p4, %r92, 0;
	@%p4 bra 	$L__BB2_5;
	bra.uni 	$L__BB2_4;
$L__BB2_5:
	setp.eq.s32 	%p5, %r1, 0;
	@%p5 bra 	$L__BB2_13;
	and.b32  	%r5, %r23, 3;
	setp.lt.u32 	%p6, %r1, 4;
	@%p6 bra 	$L__BB2_8;
	mul.wide.u32 	%rd14, %r89, 4;
	add.s64 	%rd15, %rd2, %rd14;
	ld.global.f32 	%f107, [%rd15];
	fma.rn.f32 	%f108, %f107, 0f3BBB989D, 0f3F000000;
	cvt.sat.f32.f32 	%f109, %f108;
	mov.f32 	%f110, 0f4B400001;
	mov.f32 	%f111, 0f437C0000;
	fma.rm.f32 	%f112, %f109, %f111, %f110;
	add.f32 	%f113, %f112, 0fCB40007F;
	neg.f32 	%f114, %f113;
	fma.rn.f32 	%f115, %f107, 0f3FB8AA3B, %f114;
	fma.rn.f32 	%f116, %f107, 0f32A57060, %f115;
	mov.b32 	%r42, %f112;
	shl.b32 	%r43, %r42, 23;
	mov.b32 	%f117, %r43;
	ex2.approx.ftz.f32 	%f118, %f116;
	fma.rn.f32 	%f119, %f118, %f117, %f397;
	ld.global.f32 	%f120, [%rd15+4];
	fma.rn.f32 	%f121, %f120, 0f3BBB989D, 0f3F000000;
	cvt.sat.f32.f32 	%f122, %f121;
	fma.rm.f32 	%f123, %f122, %f111, %f110;
	add.f32 	%f124, %f123, 0fCB40007F;
	neg.f32 	%f125, %f124;
	fma.rn.f32 	%f126, %f120, 0f3FB8AA3B, %f125;
	fma.rn.f32 	%f127, %f120, 0f32A57060, %f126;
	mov.b32 	%r44, %f123;
	shl.b32 	%r45, %r44, 23;
	mov.b32 	%f128, %r45;
	ex2.approx.ftz.f32 	%f129, %f127;
	fma.rn.f32 	%f130, %f129, %f128, %f119;
	ld.global.f32 	%f131, [%rd15+8];
	fma.rn.f32 	%f132, %f131, 0f3BBB989D, 0f3F000000;
	cvt.sat.f32.f32 	%f133, %f132;
	fma.rm.f32 	%f134, %f133, %f111, %f110;
	add.f32 	%f135, %f134, 0fCB40007F;
	neg.f32 	%f136, %f135;
	fma.rn.f32 	%f137, %f131, 0f3FB8AA3B, %f136;
	fma.rn.f32 	%f138, %f131, 0f32A57060, %f137;
	mov.b32 	%r46, %f134;
	shl.b32 	%r47, %r46, 23;
	mov.b32 	%f139, %r47;
	ex2.approx.ftz.f32 	%f140, %f138;
	fma.rn.f32 	%f141, %f140, %f139, %f130;
	ld.global.f32 	%f142, [%rd15+12];
	fma.rn.f32 	%f143, %f142, 0f3BBB989D, 0f3F000000;
	cvt.sat.f32.f32 	%f144, %f143;
	fma.rm.f32 	%f145, %f144, %f111, %f110;
	add.f32 	%f146, %f145, 0fCB40007F;
	neg.f32 	%f147, %f146;
	fma.rn.f32 	%f148, %f142, 0f3FB8AA3B, %f147;
	fma.rn.f32 	%f149, %f142, 0f32A57060, %f148;
	mov.b32 	%r48, %f145;
	shl.b32 	%r49, %r48, 23;
	mov.b32 	%f150, %r49;
	ex2.approx.ftz.f32 	%f151, %f149;
	fma.rn.f32 	%f397, %f151, %f150, %f141;
	add.s32 	%r89, %r89, 4;
$L__BB2_8:
	setp.eq.s32 	%p7, %r5, 0;
	@%p7 bra 	$L__BB2_13;
	setp.eq.s32 	%p8, %r5, 1;
	@%p8 bra 	$L__BB2_11;
	mul.wide.u32 	%rd16, %r89, 4;
	add.s64 	%rd17, %rd2, %rd16;
	ld.global.f32 	%f153, [%rd17];
	fma.rn.f32 	%f154, %f153, 0f3BBB989D, 0f3F000000;
	cvt.sat.f32.f32 	%f155, %f154;
	mov.f32 	%f156, 0f4B400001;
	mov.f32 	%f157, 0f437C0000;
	fma.rm.f32 	%f158, %f155, %f157, %f156;
	add.f32 	%f159, %f158, 0fCB40007F;
	neg.f32 	%f160, %f159;
	fma.rn.f32 	%f161, %f153, 0f3FB8AA3B, %f160;
	fma.rn.f32 	%f162, %f153, 0f32A57060, %f161;
	mov.b32 	%r50, %f158;
	shl.b32 	%r51, %r50, 23;
	mov.b32 	%f163, %r51;
	ex2.approx.ftz.f32 	%f164, %f162;
	fma.rn.f32 	%f165, %f164, %f163, %f397;
	ld.global.f32 	%f166, [%rd17+4];
	fma.rn.f32 	%f167, %f166, 0f3BBB989D, 0f3F000000;
	cvt.sat.f32.f32 	%f168, %f167;
	fma.rm.f32 	%f169, %f168, %f157, %f156;
	add.f32 	%f170, %f169, 0fCB40007F;
	neg.f32 	%f171, %f170;
	fma.rn.f32 	%f172, %f166, 0f3FB8AA3B, %f171;
	fma.rn.f32 	%f173, %f166, 0f32A57060, %f172;
	mov.b32 	%r52, %f169;
	shl.b32 	%r53, %r52, 23;
	mov.b32 	%f174, %r53;
	ex2.approx.ftz.f32 	%f175, %f173;
	fma.rn.f32 	%f397, %f175, %f174, %f165;
	add.s32 	%r89, %r89, 2;
$L__BB2_11:
	and.b32  	%r54, %r23, 1;
	setp.eq.b32 	%p9, %r54, 1;
	not.pred 	%p10, %p9;
	@%p10 bra 	$L__BB2_13;
	mul.wide.u32 	%rd18, %r89, 4;
	add.s64 	%rd19, %rd2, %rd18;
	ld.global.f32 	%f176, [%rd19];
	fma.rn.f32 	%f177, %f176, 0f3BBB989D, 0f3F000000;
	cvt.sat.f32.f32 	%f178, %f177;
	mov.f32 	%f179, 0f4B400001;
	mov.f32 	%f180, 0f437C0000;
	fma.rm.f32 	%f181, %f178, %f180, %f179;
	add.f32 	%f182, %f181, 0fCB40007F;
	neg.f32 	%f183, %f182;
	fma.rn.f32 	%f184, %f176, 0f3FB8AA3B, %f183;
	fma.rn.f32 	%f185, %f176, 0f32A57060, %f184;
	mov.b32 	%r55, %f181;
	shl.b32 	%r56, %r55, 23;
	mov.b32 	%f186, %r56;
	ex2.approx.ftz.f32 	%f187, %f185;
	fma.rn.f32 	%f397, %f187, %f186, %f397;
$L__BB2_13:
	setp.lt.s32 	%p11, %r23, 1;
	@%p11 bra 	$L__BB2_25;
	and.b32  	%r10, %r23, 7;
	setp.lt.u32 	%p12, %r23, 8;
	mov.b32 	%r94, 0;
	@%p12 bra 	$L__BB2_17;
	and.b32  	%r94, %r23, 2147483640;
	neg.s32 	%r93, %r94;
	add.s64 	%rd31, %rd2, 16;
	add.s64 	%rd30, %rd1, 16;
$L__BB2_16:
	.pragma "nounroll";
	ld.global.f32 	%f188, [%rd31+-16];
	fma.rn.f32 	%f189, %f188, 0f3BBB989D, 0f3F000000;
	cvt.sat.f32.f32 	%f190, %f189;
	mov.f32 	%f191, 0f4B400001;
	mov.f32 	%f192, 0f437C0000;
	fma.rm.f32 	%f193, %f190, %f192, %f191;
	add.f32 	%f194, %f193, 0fCB40007F;
	neg.f32 	%f195, %f194;
	fma.rn.f32 	%f196, %f188, 0f3FB8AA3B, %f195;
	fma.rn.f32 	%f197, %f188, 0f32A57060, %f196;
	mov.b32 	%r58, %f193;
	shl.b32 	%r59, %r58, 23;
	mov.b32 	%f198, %r59;
	ex2.approx.ftz.f32 	%f199, %f197;
	mul.f32 	%f200, %f199, %f198;
	mul.f32 	%f201, %f200, 0f42C80000;
	div.rn.f32 	%f202, %f201, %f397;
	st.global.f32 	[%rd30+-16], %f202;
	ld.global.f32 	%f203, [%rd31+-12];
	fma.rn.f32 	%f204, %f203, 0f3BBB989D, 0f3F000000;
	cvt.sat.f32.f32 	%f205, %f204;
	fma.rm.f32 	%f206, %f205, %f192, %f191;
	add.f32 	%f207, %f206, 0fCB40007F;
	neg.f32 	%f208, %f207;
	fma.rn.f32 	%f209, %f203, 0f3FB8AA3B, %f208;
	fma.rn.f32 	%f210, %f203, 0f32A57060, %f209;
	mov.b32 	%r60, %f206;
	shl.b32 	%r61, %r60, 23;
	mov.b32 	%f211, %r61;
	ex2.approx.ftz.f32 	%f212, %f210;
	mul.f32 	%f213, %f212, %f211;
	mul.f32 	%f214, %f213, 0f42C80000;
	div.rn.f32 	%f215, %f214, %f397;
	st.global.f32 	[%rd30+-12], %f215;
	ld.global.f32 	%f216, [%rd31+-8];
	fma.rn.f32 	%f217, %f216, 0f3BBB989D, 0f3F000000;
	cvt.sat.f32.f32 	%f218, %f217;
	fma.rm.f32 	%f219, %f218, %f192, %f191;
	add.f32 	%f220, %f219, 0fCB40007F;
	neg.f32 	%f221, %f220;
	fma.rn.f32 	%f222, %f216, 0f3FB8AA3B, %f221;
	fma.rn.f32 	%f223, %f216, 0f32A57060, %f222;
	mov.b32 	%r62, %f219;
	shl.b32 	%r63, %r62, 23;
	mov.b32 	%f224, %r63;
	ex2.approx.ftz.f32 	%f225, %f223;
	mul.f32 	%f226, %f225, %f224;
	mul.f32 	%f227, %f226, 0f42C80000;
	div.rn.f32 	%f228, %f227, %f397;
	st.global.f32 	[%rd30+-8], %f228;
	ld.global.f32 	%f229, [%rd31+-4];
	fma.rn.f32 	%f230, %f229, 0f3BBB989D, 0f3F000000;
	cvt.sat.f32.f32 	%f231, %f230;
	fma.rm.f32 	%f232, %f231, %f192, %f191;
	add.f32 	%f233, %f232, 0fCB40007F;
	neg.f32 	%f234, %f233;
	fma.rn.f32 	%f235, %f229, 0f3FB8AA3B, %f234;
	fma.rn.f32 	%f236, %f229, 0f32A57060, %f235;
	mov.b32 	%r64, %f232;
	shl.b32 	%r65, %r64, 23;
	mov.b32 	%f237, %r65;
	ex2.approx.ftz.f32 	%f238, %f236;
	mul.f32 	%f239, %f238, %f237;
	mul.f32 	%f240, %f239, 0f42C80000;
	div.rn.f32 	%f241, %f240, %f397;
	st.global.f32 	[%rd30+-4], %f241;
	ld.global.f32 	%f242, [%rd31];
	fma.rn.f32 	%f243, %f242, 0f3BBB989D, 0f3F000000;
	cvt.sat.f32.f32 	%f244, %f243;
	fma.rm.f32 	%f245, %f244, %f192, %f191;
	add.f32 	%f246, %f245, 0fCB40007F;
	neg.f32 	%f247, %f246;
	fma.rn.f32 	%f248, %f242, 0f3FB8AA3B, %f247;
	fma.rn.f32 	%f249, %f242, 0f32A57060, %f248;
	mov.b32 	%r66, %f245;
	shl.b32 	%r67, %r66, 23;
	mov.b32 	%f250, %r67;
	ex2.approx.ftz.f32 	%f251, %f249;
	mul.f32 	%f252, %f251, %f250;
	mul.f32 	%f253, %f252, 0f42C80000;
	div.rn.f32 	%f254, %f253, %f397;
	st.global.f32 	[%rd30], %f254;
	ld.global.f32 	%f255, [%rd31+4];
	fma.rn.f32 	%f256, %f255, 0f3BBB989D, 0f3F000000;
	cvt.sat.f32.f32 	%f257, %f256;
	fma.rm.f32 	%f258, %f257, %f192, %f191;
	add.f32 	%f259, %f258, 0fCB40007F;
	neg.f32 	%f260, %f259;
	fma.rn.f32 	%f261, %f255, 0f3FB8AA3B, %f260;
	fma.rn.f32 	%f262, %f255, 0f32A57060, %f261;
	mov.b32 	%r68, %f258;
	shl.b32 	%r69, %r68, 23;
	mov.b32 	%f263, %r69;
	ex2.approx.ftz.f32 	%f264, %f262;
	mul.f32 	%f265, %f264, %f263;
	mul.f32 	%f266, %f265, 0f42C80000;
	div.rn.f32 	%f267, %f266, %f397;
	st.global.f32 	[%rd30+4], %f267;
	ld.global.f32 	%f268, [%rd31+8];
	fma.rn.f32 	%f269, %f268, 0f3BBB989D, 0f3F000000;
	cvt.sat.f32.f32 	%f270, %f269;
	fma.rm.f32 	%f271, %f270, %f192, %f191;
	add.f32 	%f272, %f271, 0fCB40007F;
	neg.f32 	%f273, %f272;
	fma.rn.f32 	%f274, %f268, 0f3FB8AA3B, %f273;
	fma.rn.f32 	%f275, %f268, 0f32A57060, %f274;
	mov.b32 	%r70, %f271;
	shl.b32 	%r71, %r70, 23;
	mov.b32 	%f276, %r71;
	ex2.approx.ftz.f32 	%f277, %f275;
	mul.f32 	%f278, %f277, %f276;
	mul.f32 	%f279, %f278, 0f42C80000;
	div.rn.f32 	%f280, %f279, %f397;
	st.global.f32 	[%rd30+8], %f280;
	ld.global.f32 	%f281, [%rd31+12];
	fma.rn.f32 	%f282, %f281, 0f3BBB989D, 0f3F000000;
	cvt.sat.f32.f32 	%f283, %f282;
	fma.rm.f32 	%f284, %f283, %f192, %f191;
	add.f32 	%f285, %f284, 0fCB40007F;
	neg.f32 	%f286, %f285;
	fma.rn.f32 	%f287, %f281, 0f3FB8AA3B, %f286;
	fma.rn.f32 	%f288, %f281, 0f32A57060, %f287;
	mov.b32 	%r72, %f284;
	shl.b32 	%r73, %r72, 23;
	mov.b32 	%f289, %r73;
	ex2.approx.ftz.f32 	%f290, %f288;
	mul.f32 	%f291, %f290, %f289;
	mul.f32 	%f292, %f291, 0f42C80000;
	div.rn.f32 	%f293, %f292, %f397;
	st.global.f32 	[%rd30+12], %f293;
	add.s32 	%r93, %r93, 8;
	add.s64 	%rd31, %rd31, 32;
	add.s64 	%rd30, %rd30, 32;
	setp.ne.s32 	%p13, %r93, 0;
	@%p13 bra 	$L__BB2_16;
$L__BB2_17:
	setp.eq.s32 	%p14, %r10, 0;
	@%p14 bra 	$L__BB2_25;
	and.b32  	%r18, %r23, 3;
	setp.lt.u32 	%p15, %r10, 4;
	@%p15 bra 	$L__BB2_20;
	mul.wide.u32 	%rd20, %r94, 4;
	add.s64 	%rd21, %rd2, %rd20;
	ld.global.f32 	%f294, [%rd21];
	fma.rn.f32 	%f295, %f294, 0f3BBB989D, 0f3F000000;
	cvt.sat.f32.f32 	%f296, %f295;
	mov.f32 	%f297, 0f4B400001;
	mov.f32 	%f298, 0f437C0000;
	fma.rm.f32 	%f299, %f296, %f298, %f297;
	add.f32 	%f300, %f299, 0fCB40007F;
	neg.f32 	%f301, %f300;
	fma.rn.f32 	%f302, %f294, 0f3FB8AA3B, %f301;
	fma.rn.f32 	%f303, %f294, 0f32A57060, %f302;
	mov.b32 	%r74, %f299;
	shl.b32 	%r75, %r74, 23;
	mov.b32 	%f304, %r75;
	ex2.approx.ftz.f32 	%f305, %f303;
	mul.f32 	%f306, %f305, %f304;
	mul.f32 	%f307, %f306, 0f42C80000;
	div.rn.f32 	%f308, %f307, %f397;
	add.s64 	%rd22, %rd1, %rd20;
	st.global.f32 	[%rd22], %f308;
	ld.global.f32 	%f309, [%rd21+4];
	fma.rn.f32 	%f310, %f309, 0f3BBB989D, 0f3F000000;
	cvt.sat.f32.f32 	%f311, %f310;
	fma.rm.f32 	%f312, %f311, %f298, %f297;
	add.f32 	%f313, %f312, 0fCB40007F;
	neg.f32 	%f314, %f313;
	fma.rn.f32 	%f315, %f309, 0f3FB8AA3B, %f314;
	fma.rn.f32 	%f316, %f309, 0f32A57060, %f315;
	mov.b32 	%r76, %f312;
	shl.b32 	%r77, %r76, 23;
	mov.b32 	%f317, %r77;
	ex2.approx.ftz.f32 	%f318, %f316;
	mul.f32 	%f319, %f318, %f317;
	mul.f32 	%f320, %f319, 0f42C80000;
	div.rn.f32 	%f321, %f320, %f397;
	st.global.f32 	[%rd22+4], %f321;
	ld.global.f32 	%f322, [%rd21+8];
	fma.rn.f32 	%f323, %f322, 0f3BBB989D, 0f3F000000;
	cvt.sat.f32.f32 	%f324, %f323;
	fma.rm.f32 	%f325, %f324, %f298, %f297;
	add.f32 	%f326, %f325, 0fCB40007F;
	neg.f32 	%f327, %f326;
	fma.rn.f32 	%f328, %f322, 0f3FB8AA3B, %f327;
	fma.rn.f32 	%f329, %f322, 0f32A57060, %f328;
	mov.b32 	%r78, %f325;
	shl.b32 	%r79, %r78, 23;
	mov.b32 	%f330, %r79;
	ex2.approx.ftz.f32 	%f331, %f329;
	mul.f32 	%f332, %f331, %f330;
	mul.f32 	%f333, %f332, 0f42C80000;
	div.rn.f32 	%f334, %f333, %f397;
	st.global.f32 	[%rd22+8], %f334;
	ld.global.f32 	%f335, [%rd21+12];
	fma.rn.f32 	%f336, %f335, 0f3BBB989D, 0f3F000000;
	cvt.sat.f32.f32 	%f337, %f336;
	fma.rm.f32 	%f338, %f337, %f298, %f297;
	add.f32 	%f339, %f338, 0fCB40007F;
	neg.f32 	%f340, %f339;
	fma.rn.f32 	%f341, %f335, 0f3FB8AA3B, %f340;
	fma.rn.f32 	%f342, %f335, 0f32A57060, %f341;
	mov.b32 	%r80, %f338;
	shl.b32 	%r81, %r80, 23;
	mov.b32 	%f343, %r81;
	ex2.approx.ftz.f32 	%f344, %f342;
	mul.f32 	%f345, %f344, %f343;
	mul.f32 	%f346, %f345, 0f42C80000;
	div.rn.f32 	%f347, %f346, %f397;
	st.global.f32 	[%rd22+12], %f347;
	add.s32 	%r94, %r94, 4;
$L__BB2_20:
	setp.eq.s32 	%p16, %r18, 0;
	@%p16 bra 	$L__BB2_25;
	setp.eq.s32 	%p17, %r18, 1;
	@%p17 bra 	$L__BB2_23;
	mul.wide.u32 	%rd23, %r94, 4;
	add.s64 	%rd24, %rd2, %rd23;
	ld.global.f32 	%f348, [%rd24];
	fma.rn.f32 	%f349, %f348, 0f3BBB989D, 0f3F000000;
	cvt.sat.f32.f32 	%f350, %f349;
	mov.f32 	%f351, 0f4B400001;
	mov.f32 	%f352, 0f437C0000;
	fma.rm.f32 	%f353, %f350, %f352, %f351;
	add.f32 	%f354, %f353, 0fCB40007F;
	neg.f32 	%f355, %f354;
	fma.rn.f32 	%f356, %f348, 0f3FB8AA3B, %f355;
	fma.rn.f32 	%f357, %f348, 0f32A57060, %f356;
	mov.b32 	%r82, %f353;
	shl.b32 	%r83, %r82, 23;
	mov.b32 	%f358, %r83;
	ex2.approx.ftz.f32 	%f359, %f357;
	mul.f32 	%f360, %f359, %f358;
	mul.f32 	%f361, %f360, 0f42C80000;
	div.rn.f32 	%f362, %f361, %f397;
	add.s64 	%rd25, %rd1, %rd23;
	st.global.f32 	[%rd25], %f362;
	ld.global.f32 	%f363, [%rd24+4];
	fma.rn.f32 	%f364, %f363, 0f3BBB989D, 0f3F000000;
	cvt.sat.f32.f32 	%f365, %f364;
	fma.rm.f32 	%f366, %f365, %f352, %f351;
	add.f32 	%f367, %f366, 0fCB40007F;
	neg.f32 	%f368, %f367;
	fma.rn.f32 	%f369, %f363, 0f3FB8AA3B, %f368;
	fma.rn.f32 	%f370, %f363, 0f32A57060, %f369;
	mov.b32 	%r84, %f366;
	shl.b32 	%r85, %r84, 23;
	mov.b32 	%f371, %r85;
	ex2.approx.ftz.f32 	%f372, %f370;
	mul.f32 	%f373, %f372, %f371;
	mul.f32 	%f374, %f373, 0f42C80000;
	div.rn.f32 	%f375, %f374, %f397;
	st.global.f32 	[%rd25+4], %f375;
	add.s32 	%r94, %r94, 2;
$L__BB2_23:
	and.b32  	%r86, %r23, 1;
	setp.eq.b32 	%p18, %r86, 1;
	not.pred 	%p19, %p18;
	@%p19 bra 	$L__BB2_25;
	mul.wide.u32 	%rd26, %r94, 4;
	add.s64 	%rd27, %rd2, %rd26;
	ld.global.f32 	%f376, [%rd27];
	fma.rn.f32 	%f377, %f376, 0f3BBB989D, 0f3F000000;
	cvt.sat.f32.f32 	%f378, %f377;
	mov.f32 	%f379, 0f4B400001;
	mov.f32 	%f380, 0f437C0000;
	fma.rm.f32 	%f381, %f378, %f380, %f379;
	add.f32 	%f382, %f381, 0fCB40007F;
	neg.f32 	%f383, %f382;
	fma.rn.f32 	%f384, %f376, 0f3FB8AA3B, %f383;
	fma.rn.f32 	%f385, %f376, 0f32A57060, %f384;
	mov.b32 	%r87, %f381;
	shl.b32 	%r88, %r87, 23;
	mov.b32 	%f386, %r88;
	ex2.approx.ftz.f32 	%f387, %f385;
	mul.f32 	%f388, %f387, %f386;
	mul.f32 	%f389, %f388, 0f42C80000;
	div.rn.f32 	%f390, %f389, %f397;
	add.s64 	%rd28, %rd1, %rd26;
	st.global.f32 	[%rd28], %f390;
$L__BB2_25:
	ret;

}
	// .globl	_Z17activate_parallelPfS_ii
.visible .entry _Z17activate_parallelPfS_ii(
	.param .u64 .ptr .align 1 _Z17activate_parallelPfS_ii_param_0,
	.param .u64 .ptr .align 1 _Z17activate_parallelPfS_ii_param_1,
	.param .u32 _Z17activate_parallelPfS_ii_param_2,
	.param .u32 _Z17activate_parallelPfS_ii_param_3
)
{
	.reg .pred 	%p<6>;
	.reg .b32 	%r<7>;
	.reg .b32 	%f<19>;
	.reg .b64 	%rd<11>;

	ld.param.u64 	%rd3, [_Z17activate_parallelPfS_ii_param_0];
	ld.param.u64 	%rd4, [_Z17activate_parallelPfS_ii_param_1];
	ld.param.u32 	%r3, [_Z17activate_parallelPfS_ii_param_2];
	ld.param.u32 	%r2, [_Z17activate_parallelPfS_ii_param_3];
	cvta.to.global.u64 	%rd1, %rd4;
	cvta.to.global.u64 	%rd2, %rd3;
	mov.u32 	%r4, %ctaid.x;
	mov.u32 	%r5, %ntid.x;
	mov.u32 	%r6, %tid.x;
	mad.lo.s32 	%r1, %r4, %r5, %r6;
	setp.ge.s32 	%p1, %r1, %r3;
	@%p1 bra 	$L__BB3_5;
	setp.eq.s32 	%p2, %r2, 1;
	@%p2 bra 	$L__BB3_4;
	setp.ne.s32 	%p3, %r2, 0;
	@%p3 bra 	$L__BB3_5;
	mul.wide.s32 	%rd8, %r1, 4;
	add.s64 	%rd9, %rd2, %rd8;
	ld.global.f32 	%f17, [%rd9];
	max.f32 	%f18, %f17, 0f00000000;
	add.s64 	%rd10, %rd1, %rd8;
	st.global.f32 	[%rd10], %f18;
	bra.uni 	$L__BB3_5;
$L__BB3_4:
	mul.wide.s32 	%rd5, %r1, 4;
	add.s64 	%rd6, %rd2, %rd5;
	ld.global.f32 	%f1, [%rd6];
	abs.f32 	%f2, %f1;
	mul.f32 	%f3, %f2, 0f4038AA3B;
	ex2.approx.ftz.f32 	%f4, %f3;
	add.f32 	%f5, %f4, 0f3F800000;
	rcp.approx.ftz.f32 	%f6, %f5;
	fma.rn.f32 	%f7, %f6, 0fC0000000, 0f3F800000;
	setp.ge.f32 	%p4, %f2, 0f41102CB4;
	selp.f32 	%f8, 0f3F800000, %f7, %p4;
	copysign.f32 	%f9, %f1, %f8;
	mul.f32 	%f10, %f1, %f1;
	fma.rn.f32 	%f11, %f10, 0f3C80F082, 0fBD563CAE;
	fma.rn.f32 	%f12, %f11, %f10, 0f3E085941;
	fma.rn.f32 	%f13, %f12, %f10, 0fBEAAA9ED;
	fma.rn.f32 	%f14, %f13, %f10, 0f00000000;
	fma.rn.f32 	%f15, %f14, %f1, %f1;
	setp.ge.f32 	%p5, %f2, 0f3F19999A;
	selp.f32 	%f16, %f9, %f15, %p5;
	add.s64 	%rd7, %rd1, %rd5;
	st.global.f32 	[%rd7], %f16;
$L__BB3_5:
	ret;

}
	// .globl	_Z12maxPool_cudaPfS_iii
.visible .entry _Z12maxPool_cudaPfS_iii(
	.param .u64 .ptr .align 1 _Z12maxPool_cudaPfS_iii_param_0,
	.param .u64 .ptr .align 1 _Z12maxPool_cudaPfS_iii_param_1,
	.param .u32 _Z12maxPool_cudaPfS_iii_param_2,
	.param .u32 _Z12maxPool_cudaPfS_iii_param_3,
	.param .u32 _Z12maxPool_cudaPfS_iii_param_4
)
{
	.reg .pred 	%p<15>;
	.reg .b32 	%r<61>;
	.reg .b32 	%f<87>;
	.reg .b64 	%rd<18>;

	ld.param.u64 	%rd5, [_Z12maxPool_cudaPfS_iii_param_0];
	ld.param.u64 	%rd4, [_Z12maxPool_cudaPfS_iii_param_1];
	ld.param.u32 	%r29, [_Z12maxPool_cudaPfS_iii_param_2];
	ld.param.u32 	%r30, [_Z12maxPool_cudaPfS_iii_param_3];
	ld.param.u32 	%r31, [_Z12maxPool_cudaPfS_iii_param_4];
	cvta.to.global.u64 	%rd1, %rd5;
	mov.u32 	%r32, %ctaid.x;
	mov.u32 	%r33, %ntid.x;
	mov.u32 	%r34, %tid.x;
	mad.lo.s32 	%r1, %r32, %r33, %r34;
	mov.u32 	%r35, %ctaid.y;
	mov.u32 	%r36, %ntid.y;
	mov.u32 	%r37, %tid.y;
	mad.lo.s32 	%r38, %r35, %r36, %r37;
	mov.u32 	%r39, %ctaid.z;
	mov.u32 	%r40, %ntid.z;
	mov.u32 	%r41, %tid.z;
	mad.lo.s32 	%r3, %r39, %r40, %r41;
	div.s32 	%r42, %r29, %r30;
	max.s32 	%r43, %r1, %r38;
	setp.ge.s32 	%p1, %r43, %r42;
	setp.ge.s32 	%p2, %r3, %r31;
	or.pred  	%p3, %p2, %p1;
	@%p3 bra 	$L__BB4_18;
	mul.lo.s32 	%r5, %r29, %r3;
	mul.lo.s32 	%r6, %r30, %r1;
	mul.lo.s32 	%r7, %r30, %r38;
	mad.lo.s32 	%r8, %r5, %r29, %r7;
	mad.lo.s32 	%r44, %r6, %r29, %r8;
	mul.wide.s32 	%rd6, %r44, 4;
	add.s64 	%rd7, %rd1, %rd6;
	ld.global.f32 	%f85, [%rd7];
	setp.lt.s32 	%p4, %r30, 1;
	@%p4 bra 	$L__BB4_17;
	and.b32  	%r9, %r30, 15;
	and.b32  	%r10, %r30, 7;
	add.s32 	%r11, %r10, -1;
	and.b32  	%r12, %r30, 2147483632;
	and.b32  	%r13, %r30, 3;
	neg.s32 	%r14, %r12;
	add.s64 	%rd2, %rd1, 32;
	add.s32 	%r15, %r6, %r5;
	mov.b32 	%r55, 0;
$L__BB4_3:
	setp.lt.u32 	%p5, %r30, 16;
	add.s32 	%r47, %r55, %r6;
	mad.lo.s32 	%r17, %r47, %r29, %r8;
	mov.b32 	%r59, 0;
	@%p5 bra 	$L__BB4_6;
	add.s32 	%r48, %r15, %r55;
	mad.lo.s32 	%r56, %r29, %r48, %r7;
	mov.u32 	%r57, %r14;
$L__BB4_5:
	.pragma "nounroll";
	mul.wide.s32 	%rd8, %r56, 4;
	add.s64 	%rd9, %rd2, %rd8;
	ld.global.f32 	%f19, [%rd9+-32];
	max.f32 	%f20, %f85, %f19;
	ld.global.f32 	%f21, [%rd9+-28];
	max.f32 	%f22, %f20, %f21;
	ld.global.f32 	%f23, [%rd9+-24];
	max.f32 	%f24, %f22, %f23;
	ld.global.f32 	%f25, [%rd9+-20];
	max.f32 	%f26, %f24, %f25;
	ld.global.f32 	%f27, [%rd9+-16];
	max.f32 	%f28, %f26, %f27;
	ld.global.f32 	%f29, [%rd9+-12];
	max.f32 	%f30, %f28, %f29;
	ld.global.f32 	%f31, [%rd9+-8];
	max.f32 	%f32, %f30, %f31;
	ld.global.f32 	%f33, [%rd9+-4];
	max.f32 	%f34, %f32, %f33;
	ld.global.f32 	%f35, [%rd9];
	max.f32 	%f36, %f34, %f35;
	ld.global.f32 	%f37, [%rd9+4];
	max.f32 	%f38, %f36, %f37;
	ld.global.f32 	%f39, [%rd9+8];
	max.f32 	%f40, %f38, %f39;
	ld.global.f32 	%f41, [%rd9+12];
	max.f32 	%f42, %f40, %f41;
	ld.global.f32 	%f43, [%rd9+16];
	max.f32 	%f44, %f42, %f43;
	ld.global.f32 	%f45, [%rd9+20];
	max.f32 	%f46, %f44, %f45;
	ld.global.f32 	%f47, [%rd9+24];
	max.f32 	%f48, %f46, %f47;
	ld.global.f32 	%f49, [%rd9+28];
	max.f32 	%f85, %f48, %f49;
	add.s32 	%r57, %r57, 16;
	add.s32 	%r56, %r56, 16;
	setp.ne.s32 	%p6, %r57, 0;
	mov.u32 	%r59, %r12;
	@%p6 bra 	$L__BB4_5;
$L__BB4_6:
	setp.eq.s32 	%p7, %r9, 0;
	@%p7 bra 	$L__BB4_16;
	add.s32 	%r49, %r9, -1;
	setp.lt.u32 	%p8, %r49, 7;
	@%p8 bra 	$L__BB4_9;
	add.s32 	%r50, %r17, %r59;
	mul.wide.s32 	%rd10, %r50, 4;
	add.s64 	%rd11, %rd1, %rd10;
	ld.global.f32 	%f51, [%rd11];
	max.f32 	%f52, %f85, %f51;
	ld.global.f32 	%f53, [%rd11+4];
	max.f32 	%f54, %f52, %f53;
	ld.global.f32 	%f55, [%rd11+8];
	max.f32 	%f56, %f54, %f55;
	ld.global.f32 	%f57, [%rd11+12];
	max.f32 	%f58, %f56, %f57;
	ld.global.f32 	%f59, [%rd11+16];
	max.f32 	%f60, %f58, %f59;
	ld.global.f32 	%f61, [%rd11+20];
	max.f32 	%f62, %f60, %f61;
	ld.global.f32 	%f63, [%rd11+24];
	max.f32 	%f64, %f62, %f63;
	ld.global.f32 	%f65, [%rd11+28];
	max.f32 	%f85, %f64, %f65;
	add.s32 	%r59, %r59, 8;
$L__BB4_9:
	setp.eq.s32 	%p9, %r10, 0;
	@%p9 bra 	$L__BB4_16;
	setp.lt.u32 	%p10, %r11, 3;
	@%p10 bra 	$L__BB4_12;
	add.s32 	%r51, %r17, %r59;
	mul.wide.s32 	%rd12, %r51, 4;
	add.s64 	%rd13, %rd1, %rd12;
	ld.global.f32 	%f67, [%rd13];
	max.f32 	%f68, %f85, %f67;
	ld.global.f32 	%f69, [%rd13+4];
	max.f32 	%f70, %f68, %f69;
	ld.global.f32 	%f71, [%rd13+8];
	max.f32 	%f72, %f70, %f71;
	ld.global.f32 	%f73, [%rd13+12];
	max.f32 	%f85, %f72, %f73;
	add.s32 	%r59, %r59, 4;
$L__BB4_12:
	setp.eq.s32 	%p11, %r13, 0;
	@%p11 bra 	$L__BB4_16;
	setp.eq.s32 	%p12, %r13, 1;
	add.s32 	%r52, %r17, %r59;
	mul.wide.s32 	%rd14, %r52, 4;
	add.s64 	%rd3, %rd1, %rd14;
	ld.global.f32 	%f74, [%rd3];
	max.f32 	%f85, %f85, %f74;
	@%p12 bra 	$L__BB4_16;
	setp.eq.s32 	%p13, %r13, 2;
	ld.global.f32 	%f75, [%rd3+4];
	max.f32 	%f85, %f85, %f75;
	@%p13 bra 	$L__BB4_16;
	ld.global.f32 	%f76, [%rd3+8];
	max.f32 	%f85, %f85, %f76;
$L__BB4_16:
	add.s32 	%r55, %r55, 1;
	setp.ne.s32 	%p14, %r55, %r30;
	@%p14 bra 	$L__BB4_3;
$L__BB4_17:
	mad.lo.s32 	%r53, %r42, %r3, %r1;
	mad.lo.s32 	%r54, %r53, %r42, %r38;
	cvta.to.global.u64 	%rd15, %rd4;
	mul.wide.s32 	%rd16, %r54, 4;
	add.s64 	%rd17, %rd15, %rd16;
	st.global.f32 	[%rd17], %f85;
$L__BB4_18:
	ret;

}
	// .globl	_Z8add_biasPfS_ii
.visible .entry _Z8add_biasPfS_ii(
	.param .u64 .ptr .align 1 _Z8add_biasPfS_ii_param_0,
	.param .u64 .ptr .align 1 _Z8add_biasPfS_ii_param_1,
	.param .u32 _Z8add_biasPfS_ii_param_2,
	.param .u32 _Z8add_biasPfS_ii_param_3
)
{
	.reg .pred 	%p<4>;
	.reg .b32 	%r<9>;
	.reg .b32 	%f<2>;
	.reg .b64 	%rd<9>;

	ld.param.u64 	%rd1, [_Z8add_biasPfS_ii_param_0];
	ld.param.u64 	%rd2, [_Z8add_biasPfS_ii_param_1];
	ld.param.u32 	%r4, [_Z8add_biasPfS_ii_param_2];
	ld.param.u32 	%r5, [_Z8add_biasPfS_ii_param_3];
	mov.u32 	%r1, %tid.x;
	mov.u32 	%r2, %tid.y;
	mov.u32 	%r3, %ctaid.x;
	max.s32 	%r6, %r1, %r2;
	setp.ge.s32 	%p1, %r6, %r4;
	setp.ge.s32 	%p2, %r3, %r5;
	or.pred  	%p3, %p1, %p2;
	@%p3 bra 	$L__BB5_2;
	cvta.to.global.u64 	%rd3, %rd1;
	cvta.to.global.u64 	%rd4, %rd2;
	mul.wide.u32 	%rd5, %r3, 4;
	add.s64 	%rd6, %rd3, %rd5;
	ld.global.f32 	%f1, [%rd6];
	mad.lo.s32 	%r7, %r4, %r3, %r1;
	mad.lo.s32 	%r8, %r7, %r4, %r2;
	mul.wide.u32 	%rd7, %r8, 4;
	add.s64 	%rd8, %rd4, %rd7;
	st.global.f32 	[%rd8], %f1;
$L__BB5_2:
	ret;

}


// ===== COMPILED SASS (sm_100) =====

	.target	sm_100

	.elftype	@"ET_EXEC"


//--------------------- .note.nv.tkinfo           --------------------------
	.section	.note.nv.tkinfo,"",@"SHT_NOTE"
	.sectionflags	@"SHF_NOTE_NV_TKINFO"
	.tkinfo
        /*0018*/ 	.word	0x00000002
        /*0030*/ 	.string	""
        /*0030*/ 	.string	"ptxas"
        /*0030*/ 	.string	"Cuda compilation tools, release 13.0, V13.0.88"
        /*0030*/ 	.string	"Build cuda_13.0.r13.0/compiler.36424714_0"
        /*0030*/ 	.string	"-arch sm_100 -m 64 "



//--------------------- .note.nv.cuinfo           --------------------------
	.section	.note.nv.cuinfo,"",@"SHT_NOTE"
	.sectionflags	@"SHF_NOTE_NV_CUINFO"
        /*0018*/ 	.short	0x0002
        /*001a*/ 	.short	0x0064
        /*001c*/ 	.short	0x0082
	.zero		2


//--------------------- .nv.info                  --------------------------
	.section	.nv.info,"",@"SHT_CUDA_INFO"
	.align	4


	//----- nvinfo : EIATTR_REGCOUNT
	.align		4
        /*0000*/ 	.byte	0x04, 0x2f
        /*0002*/ 	.short	(.L_1 - .L_0)
	.align		4
.L_0:
        /*0004*/ 	.word	index@(_Z13convolve_cudaPfS_S_iiiS_)
        /*0008*/ 	.word	0x00000020


	//----- nvinfo : EIATTR_FRAME_SIZE
	.align		4
.L_1:
        /*000c*/ 	.byte	0x04, 0x11
        /*000e*/ 	.short	(.L_3 - .L_2)
	.align		4
.L_2:
        /*0010*/ 	.word	index@(_Z13convolve_cudaPfS_S_iiiS_)
        /*0014*/ 	.word	0x00000000


	//----- nvinfo : EIATTR_REGCOUNT
	.align		4
.L_3:
        /*0018*/ 	.byte	0x04, 0x2f
        /*001a*/ 	.short	(.L_5 - .L_4)
	.align		4
.L_4:
        /*001c*/ 	.word	index@(_Z24convolve_cuda_3d_channelPfS_S_iiii)
        /*0020*/ 	.word	0x00000020


	//----- nvinfo : EIATTR_FRAME_SIZE
	.align		4
.L_5:
        /*0024*/ 	.byte	0x04, 0x11
        /*0026*/ 	.short	(.L_7 - .L_6)
	.align		4
.L_6:
        /*0028*/ 	.word	index@(_Z24convolve_cuda_3d_channelPfS_S_iiii)
        /*002c*/ 	.word	0x00000000


	//----- nvinfo : EIATTR_REGCOUNT
	.align		4
.L_7:
        /*0030*/ 	.byte	0x04, 0x2f
        /*0032*/ 	.short	(.L_9 - .L_8)
	.align		4
.L_8:
        /*0034*/ 	.word	index@(_Z18output_probabilityPfS_i)
        /*0038*/ 	.word	0x0000001c


	//----- nvinfo : EIATTR_FRAME_SIZE
	.align		4
.L_9:
        /*003c*/ 	.byte	0x04, 0x11
        /*003e*/ 	.short	(.L_11 - .L_10)
	.align		4
.L_10:
        /*0040*/ 	.word	index@($__internal_0_$__cuda_sm3x_div_rn_noftz_f32_slowpath)
        /*0044*/ 	.word	0x00000000


	//----- nvinfo : EIATTR_FRAME_SIZE
	.align		4
.L_11:
        /*0048*/ 	.byte	0x04, 0x11
        /*004a*/ 	.short	(.L_13 - .L_12)
	.align		4
.L_12:
        /*004c*/ 	.word	index@(_Z18output_probabilityPfS_i)
        /*0050*/ 	.word	0x00000000


	//----- nvinfo : EIATTR_REGCOUNT
	.align		4
.L_13:
        /*0054*/ 	.byte	0x04, 0x2f
        /*0056*/ 	.short	(.L_15 - .L_14)
	.align		4
.L_14:
        /*0058*/ 	.word	index@(_Z17activate_parallelPfS_ii)
        /*005c*/ 	.word	0x0000000e


	//----- nvinfo : EIATTR_FRAME_SIZE
	.align		4
.L_15:
        /*0060*/ 	.byte	0x04, 0x11
        /*0062*/ 	.short	(.L_17 - .L_16)
	.align		4
.L_16:
        /*0064*/ 	.word	index@(_Z17activate_parallelPfS_ii)
        /*0068*/ 	.word	0x00000000


	//----- nvinfo : EIATTR_REGCOUNT
	.align		4
.L_17:
        /*006c*/ 	.byte	0x04, 0x2f
        /*006e*/ 	.short	(.L_19 - .L_18)
	.align		4
.L_18:
        /*0070*/ 	.word	index@(_Z12maxPool_cudaPfS_iii)
        /*0074*/ 	.word	0x0000001e


	//----- nvinfo : EIATTR_FRAME_SIZE
	.align		4
.L_19:
        /*0078*/ 	.byte	0x04, 0x11
        /*007a*/ 	.short	(.L_21 - .L_20)
	.align		4
.L_20:
        /*007c*/ 	.word	index@(_Z12maxPool_cudaPfS_iii)
        /*0080*/ 	.word	0x00000000


	//----- nvinfo : EIATTR_REGCOUNT
	.align		4
.L_21:
        /*0084*/ 	.byte	0x04, 0x2f
        /*0086*/ 	.short	(.L_23 - .L_22)
	.align		4
.L_22:
        /*0088*/ 	.word	index@(_Z8add_biasPfS_ii)
        /*008c*/ 	.word	0x0000000c


	//----- nvinfo : EIATTR_FRAME_SIZE
	.align		4
.L_23:
        /*0090*/ 	.byte	0x04, 0x11
        /*0092*/ 	.short	(.L_25 - .L_24)
	.align		4
.L_24:
        /*0094*/ 	.word	index@(_Z8add_biasPfS_ii)
        /*0098*/ 	.word	0x00000000


	//----- nvinfo : EIATTR_MIN_STACK_SIZE
	.align		4
.L_25:
        /*009c*/ 	.byte	0x04, 0x12
        /*009e*/ 	.short	(.L_27 - .L_26)
	.align		4
.L_26:
        /*00a0*/ 	.word	index@(_Z8add_biasPfS_ii)
        /*00a4*/ 	.word	0x00000000


	//----- nvinfo : EIATTR_MIN_STACK_SIZE
	.align		4
.L_27:
        /*00a8*/ 	.byte	0x04, 0x12
        /*00aa*/ 	.short	(.L_29 - .L_28)
	.align		4
.L_28:
        /*00ac*/ 	.word	index@(_Z12maxPool_cudaPfS_iii)
        /*00b0*/ 	.word	0x00000000


	//----- nvinfo : EIATTR_MIN_STACK_SIZE
	.align		4
.L_29:
        /*00b4*/ 	.byte	0x04, 0x12
        /*00b6*/ 	.short	(.L_31 - .L_30)
	.align		4
.L_30:
        /*00b8*/ 	.word	index@(_Z17activate_parallelPfS_ii)
        /*00bc*/ 	.word	0x00000000


	//----- nvinfo : EIATTR_MIN_STACK_SIZE
	.align		4
.L_31:
        /*00c0*/ 	.byte	0x04, 0x12
        /*00c2*/ 	.short	(.L_33 - .L_32)
	.align		4
.L_32:
        /*00c4*/ 	.word	index@(_Z18output_probabilityPfS_i)
        /*00c8*/ 	.word	0x00000000


	//----- nvinfo : EIATTR_MIN_STACK_SIZE
	.align		4
.L_33:
        /*00cc*/ 	.byte	0x04, 0x12
        /*00ce*/ 	.short	(.L_35 - .L_34)
	.align		4
.L_34:
        /*00d0*/ 	.word	index@(_Z24convolve_cuda_3d_channelPfS_S_iiii)
        /*00d4*/ 	.word	0x00000000


	//----- nvinfo : EIATTR_MIN_STACK_SIZE
	.align		4
.L_35:
        /*00d8*/ 	.byte	0x04, 0x12
        /*00da*/ 	.short	(.L_37 - .L_36)
	.align		4
.L_36:
        /*00dc*/ 	.word	index@(_Z13convolve_cudaPfS_S_iiiS_)
        /*00e0*/ 	.word	0x00000000
.L_37:


//--------------------- .nv.compat                --------------------------
	.section	.nv.compat,"",@"SHT_CUDA_COMPAT_INFO"
	.align	4
        /*0000*/ 	.byte	0x02, 0x09, 0x00, 0x00, 0x02, 0x02, 0x01, 0x00, 0x02, 0x05, 0x05, 0x00, 0x03, 0x07, 0x01, 0x01
        /*0010*/ 	.byte	0x02, 0x03, 0x00, 0x00, 0x02, 0x06, 0x01, 0x00, 0x04, 0x0b, 0x08, 0x00, 0x01, 0x00, 0x00, 0x00
        /*0020*/ 	.byte	0x00, 0x00, 0x00, 0x00


//--------------------- .nv.info._Z8add_biasPfS_ii --------------------------
	.section	.nv.info._Z8add_biasPfS_ii,"",@"SHT_CUDA_INFO"
	.sectionflags	@""
	.align	4


	//----- nvinfo : EIATTR_CUDA_API_VERSION
	.align		4
        /*0000*/ 	.byte	0x04, 0x37
        /*0002*/ 	.short	(.L_39 - .L_38)
.L_38:
        /*0004*/ 	.word	0x00000082


	//----- nvinfo : EIATTR_KPARAM_INFO
	.align		4
.L_39:
        /*0008*/ 	.byte	0x04, 0x17
        /*000a*/ 	.short	(.L_41 - .L_40)
.L_40:
        /*000c*/ 	.word	0x00000000
        /*0010*/ 	.short	0x0003
        /*0012*/ 	.short	0x0014
        /*0014*/ 	.byte	0x00, 0xf0, 0x11, 0x00


	//----- nvinfo : EIATTR_KPARAM_INFO
	.align		4
.L_41:
        /*0018*/ 	.byte	0x04, 0x17
        /*001a*/ 	.short	(.L_43 - .L_42)
.L_42:
        /*001c*/ 	.word	0x00000000
        /*0020*/ 	.short	0x0002
        /*0022*/ 	.short	0x0010
        /*0024*/ 	.byte	0x00, 0xf0, 0x11, 0x00


	//----- nvinfo : EIATTR_KPARAM_INFO
	.align		4
.L_43:
        /*0028*/ 	.byte	0x04, 0x17
        /*002a*/ 	.short	(.L_45 - .L_44)
.L_44:
        /*002c*/ 	.word	0x00000000
        /*0030*/ 	.short	0x0001
        /*0032*/ 	.short	0x0008
        /*0034*/ 	.byte	0x00, 0xf5, 0x21, 0x00


	//----- nvinfo : EIATTR_KPARAM_INFO
	.align		4
.L_45:
        /*0038*/ 	.byte	0x04, 0x17
        /*003a*/ 	.short	(.L_47 - .L_46)
.L_46:
        /*003c*/ 	.word	0x00000000
        /*0040*/ 	.short	0x0000
        /*0042*/ 	.short	0x0000
        /*0044*/ 	.byte	0x00, 0xf5, 0x21, 0x00


	//----- nvinfo : EIATTR_SPARSE_MMA_MASK
	.align		4
.L_47:
        /*0048*/ 	.byte	0x03, 0x50
        /*004a*/ 	.short	0x0000


	//----- nvinfo : EIATTR_MAXREG_COUNT
	.align		4
        /*004c*/ 	.byte	0x03, 0x1b
        /*004e*/ 	.short	0x00ff


	//----- nvinfo : EIATTR_MERCURY_ISA_VERSION
	.align		4
        /*0050*/ 	.byte	0x03, 0x5f
        /*0052*/ 	.short	0x0101


	//----- nvinfo : EIATTR_VRC_CTA_INIT_COUNT
	.align		4
        /*0054*/ 	.byte	0x02, 0x4a
	.zero		1
	.zero		1


	//----- nvinfo : EIATTR_EXIT_INSTR_OFFSETS
	.align		4
        /*0058*/ 	.byte	0x04, 0x1c
        /*005a*/ 	.short	(.L_49 - .L_48)


	//   ....[0]....
.L_48:
        /*005c*/ 	.word	0x00000080


	//   ....[1]....
        /*0060*/ 	.word	0x00000120


	//----- nvinfo : EIATTR_CBANK_PARAM_SIZE
	.align		4
.L_49:
        /*0064*/ 	.byte	0x03, 0x19
        /*0066*/ 	.short	0x0018


	//----- nvinfo : EIATTR_PARAM_CBANK
	.align		4
        /*0068*/ 	.byte	0x04, 0x0a
        /*006a*/ 	.short	(.L_51 - .L_50)
	.align		4
.L_50:
        /*006c*/ 	.word	index@(.nv.constant0._Z8add_biasPfS_ii)
        /*0070*/ 	.short	0x0380
        /*0072*/ 	.short	0x0018


	//----- nvinfo : EIATTR_SW_WAR
	.align		4
.L_51:
        /*0074*/ 	.byte	0x04, 0x36
        /*0076*/ 	.short	(.L_53 - .L_52)
.L_52:
        /*0078*/ 	.word	0x00000008
.L_53:


//--------------------- .nv.info._Z12maxPool_cudaPfS_iii --------------------------
	.section	.nv.info._Z12maxPool_cudaPfS_iii,"",@"SHT_CUDA_INFO"
	.sectionflags	@""
	.align	4


	//----- nvinfo : EIATTR_CUDA_API_VERSION
	.align		4
        /*0000*/ 	.byte	0x04, 0x37
        /*0002*/ 	.short	(.L_55 - .L_54)
.L_54:
        /*0004*/ 	.word	0x00000082


	//----- nvinfo : EIATTR_KPARAM_INFO
	.align		4
.L_55:
        /*0008*/ 	.byte	0x04, 0x17
        /*000a*/ 	.short	(.L_57 - .L_56)
.L_56:
        /*000c*/ 	.word	0x00000000
        /*0010*/ 	.short	0x0004
        /*0012*/ 	.short	0x0018
        /*0014*/ 	.byte	0x00, 0xf0, 0x11, 0x00


	//----- nvinfo : EIATTR_KPARAM_INFO
	.align		4
.L_57:
        /*0018*/ 	.byte	0x04, 0x17
        /*001a*/ 	.short	(.L_59 - .L_58)
.L_58:
        /*001c*/ 	.word	0x00000000
        /*0020*/ 	.short	0x0003
        /*0022*/ 	.short	0x0014
        /*0024*/ 	.byte	0x00, 0xf0, 0x11, 0x00


	//----- nvinfo : EIATTR_KPARAM_INFO
	.align		4
.L_59:
        /*0028*/ 	.byte	0x04, 0x17
        /*002a*/ 	.short	(.L_61 - .L_60)
.L_60:
        /*002c*/ 	.word	0x00000000
        /*0030*/ 	.short	0x0002
        /*0032*/ 	.short	0x0010
        /*0034*/ 	.byte	0x00, 0xf0, 0x11, 0x00


	//----- nvinfo : EIATTR_KPARAM_INFO
	.align		4
.L_61:
        /*0038*/ 	.byte	0x04, 0x17
        /*003a*/ 	.short	(.L_63 - .L_62)
.L_62:
        /*003c*/ 	.word	0x00000000
        /*0040*/ 	.short	0x0001
        /*0042*/ 	.short	0x0008
        /*0044*/ 	.byte	0x00, 0xf5, 0x21, 0x00


	//----- nvinfo : EIATTR_KPARAM_INFO
	.align		4
.L_63:
        /*0048*/ 	.byte	0x04, 0x17
        /*004a*/ 	.short	(.L_65 - .L_64)
.L_64:
        /*004c*/ 	.word	0x00000000
        /*0050*/ 	.short	0x0000
        /*0052*/ 	.short	0x0000
        /*0054*/ 	.byte	0x00, 0xf5, 0x21, 0x00


	//----- nvinfo : EIATTR_SPARSE_MMA_MASK
	.align		4
.L_65:
        /*0058*/ 	.byte	0x03, 0x50
        /*005a*/ 	.short	0x0000


	//----- nvinfo : EIATTR_MAXREG_COUNT
	.align		4
        /*005c*/ 	.byte	0x03, 0x1b
        /*005e*/ 	.short	0x00ff


	//----- nvinfo : EIATTR_MERCURY_ISA_VERSION
	.align		4
        /*0060*/ 	.byte	0x03, 0x5f
        /*0062*/ 	.short	0x0101


	//----- nvinfo : EIATTR_VRC_CTA_INIT_COUNT
	.align		4
        /*0064*/ 	.byte	0x02, 0x4a
	.zero		1
	.zero		1


	//----- nvinfo : EIATTR_EXIT_INSTR_OFFSETS
	.align		4
        /*0068*/ 	.byte	0x04, 0x1c
        /*006a*/ 	.short	(.L_67 - .L_66)


	//   ....[0]....
.L_66:
        /*006c*/ 	.word	0x00000290


	//   ....[1]....
        /*0070*/ 	.word	0x00000a20


	//----- nvinfo : EIATTR_CBANK_PARAM_SIZE
	.align		4
.L_67:
        /*0074*/ 	.byte	0x03, 0x19
        /*0076*/ 	.short	0x001c


	//----- nvinfo : EIATTR_PARAM_CBANK
	.align		4
        /*0078*/ 	.byte	0x04, 0x0a
        /*007a*/ 	.short	(.L_69 - .L_68)
	.align		4
.L_68:
        /*007c*/ 	.word	index@(.nv.constant0._Z12maxPool_cudaPfS_iii)
        /*0080*/ 	.short	0x0380
        /*0082*/ 	.short	0x001c


	//----- nvinfo : EIATTR_SW_WAR
	.align		4
.L_69:
        /*0084*/ 	.byte	0x04, 0x36
        /*0086*/ 	.short	(.L_71 - .L_70)
.L_70:
        /*0088*/ 	.word	0x00000008
.L_71:


//--------------------- .nv.info._Z17activate_parallelPfS_ii --------------------------
	.section	.nv.info._Z17activate_parallelPfS_ii,"",@"SHT_CUDA_INFO"
	.sectionflags	@""
	.align	4


	//----- nvinfo : EIATTR_CUDA_API_VERSION
	.align		4
        /*0000*/ 	.byte	0x04, 0x37
        /*0002*/ 	.short	(.L_73 - .L_72)
.L_72:
        /*0004*/ 	.word	0x00000082


	//----- nvinfo : EIATTR_KPARAM_INFO
	.align		4
.L_73:
        /*0008*/ 	.byte	0x04, 0x17
        /*000a*/ 	.short	(.L_75 - .L_74)
.L_74:
        /*000c*/ 	.word	0x00000000
        /*0010*/ 	.short	0x0003
        /*0012*/ 	.short	0x0014
        /*0014*/ 	.byte	0x00, 0xf0, 0x11, 0x00


	//----- nvinfo : EIATTR_KPARAM_INFO
	.align		4
.L_75:
        /*0018*/ 	.byte	0x04, 0x17
        /*001a*/ 	.short	(.L_77 - .L_76)
.L_76:
        /*001c*/ 	.word	0x00000000
        /*0020*/ 	.short	0x0002
        /*0022*/ 	.short	0x0010
        /*0024*/ 	.byte	0x00, 0xf0, 0x11, 0x00


	//----- nvinfo : EIATTR_KPARAM_INFO
	.align		4
.L_77:
        /*0028*/ 	.byte	0x04, 0x17
        /*002a*/ 	.short	(.L_79 - .L_78)
.L_78:
        /*002c*/ 	.word	0x00000000
        /*0030*/ 	.short	0x0001
        /*0032*/ 	.short	0x0008
        /*0034*/ 	.byte	0x00, 0xf5, 0x21, 0x00


	//----- nvinfo : EIATTR_KPARAM_INFO
	.align		4
.L_79:
        /*0038*/ 	.byte	0x04, 0x17
        /*003a*/ 	.short	(.L_81 - .L_80)
.L_80:
        /*003c*/ 	.word	0x00000000
        /*0040*/ 	.short	0x0000
        /*0042*/ 	.short	0x0000
        /*0044*/ 	.byte	0x00, 0xf5, 0x21, 0x00


	//----- nvinfo : EIATTR_SPARSE_MMA_MASK
	.align		4
.L_81:
        /*0048*/ 	.byte	0x03, 0x50
        /*004a*/ 	.short	0x0000


	//----- nvinfo : EIATTR_MAXREG_COUNT
	.align		4
        /*004c*/ 	.byte	0x03, 0x1b
        /*004e*/ 	.short	0x00ff


	//----- nvinfo : EIATTR_MERCURY_ISA_VERSION
	.align		4
        /*0050*/ 	.byte	0x03, 0x5f
        /*0052*/ 	.short	0x0101


	//----- nvinfo : EIATTR_VRC_CTA_INIT_COUNT
	.align		4
        /*0054*/ 	.byte	0x02, 0x4a
	.zero		1
	.zero		1


	//----- nvinfo : EIATTR_EXIT_INSTR_OFFSETS
	.align		4
        /*0058*/ 	.byte	0x04, 0x1c
        /*005a*/ 	.short	(.L_83 - .L_82)


	//   ....[0]....
.L_82:
        /*005c*/ 	.word	0x00000070


	//   ....[1]....
        /*0060*/ 	.word	0x000000d0


	//   ....[2]....
        /*0064*/ 	.word	0x00000150


	//   ....[3]....
        /*0068*/ 	.word	0x000002d0


	//----- nvinfo : EIATTR_CBANK_PARAM_SIZE
	.align		4
.L_83:
        /*006c*/ 	.byte	0x03, 0x19
        /*006e*/ 	.short	0x0018


	//----- nvinfo : EIATTR_PARAM_CBANK
	.align		4
        /*0070*/ 	.byte	0x04, 0x0a
        /*0072*/ 	.short	(.L_85 - .L_84)
	.align		4
.L_84:
        /*0074*/ 	.word	index@(.nv.constant0._Z17activate_parallelPfS_ii)
        /*0078*/ 	.short	0x0380
        /*007a*/ 	.short	0x0018


	//----- nvinfo : EIATTR_SW_WAR
	.align		4
.L_85:
        /*007c*/ 	.byte	0x04, 0x36
        /*007e*/ 	.short	(.L_87 - .L_86)
.L_86:
        /*0080*/ 	.word	0x00000008
.L_87:


//--------------------- .nv.info._Z18output_probabilityPfS_i --------------------------
	.section	.nv.info._Z18output_probabilityPfS_i,"",@"SHT_CUDA_INFO"
	.sectionflags	@""
	.align	4


	//----- nvinfo : EIATTR_CUDA_API_VERSION
	.align		4
        /*0000*/ 	.byte	0x04, 0x37
        /*0002*/ 	.short	(.L_89 - .L_88)
.L_88:
        /*0004*/ 	.word	0x00000082


	//----- nvinfo : EIATTR_KPARAM_INFO
	.align		4
.L_89:
        /*0008*/ 	.byte	0x04, 0x17
        /*000a*/ 	.short	(.L_91 - .L_90)
.L_90:
        /*000c*/ 	.word	0x00000000
        /*0010*/ 	.short	0x0002
        /*0012*/ 	.short	0x0010
        /*0014*/ 	.byte	0x00, 0xf0, 0x11, 0x00


	//----- nvinfo : EIATTR_KPARAM_INFO
	.align		4
.L_91:
        /*0018*/ 	.byte	0x04, 0x17
        /*001a*/ 	.short	(.L_93 - .L_92)
.L_92:
        /*001c*/ 	.word	0x00000000
        /*0020*/ 	.short	0x0001
        /*0022*/ 	.short	0x0008
        /*0024*/ 	.byte	0x00, 0xf5, 0x21, 0x00


	//----- nvinfo : EIATTR_KPARAM_INFO
	.align		4
.L_93:
        /*0028*/ 	.byte	0x04, 0x17
        /*002a*/ 	.short	(.L_95 - .L_94)
.L_94:
        /*002c*/ 	.word	0x00000000
        /*0030*/ 	.short	0x0000
        /*0032*/ 	.short	0x0000
        /*0034*/ 	.byte	0x00, 0xf5, 0x21, 0x00


	//----- nvinfo : EIATTR_SPARSE_MMA_MASK
	.align		4
.L_95:
        /*0038*/ 	.byte	0x03, 0x50
        /*003a*/ 	.short	0x0000


	//----- nvinfo : EIATTR_MAXREG_COUNT
	.align		4
        /*003c*/ 	.byte	0x03, 0x1b
        /*003e*/ 	.short	0x00ff


	//----- nvinfo : EIATTR_MERCURY_ISA_VERSION
	.align		4
        /*0040*/ 	.byte	0x03, 0x5f
        /*0042*/ 	.short	0x0101


	//----- nvinfo : EIATTR_VRC_CTA_INIT_COUNT
	.align		4
        /*0044*/ 	.byte	0x02, 0x4a
	.zero		1
	.zero		1


	//----- nvinfo : EIATTR_EXIT_INSTR_OFFSETS
	.align		4
        /*0048*/ 	.byte	0x04, 0x1c
        /*004a*/ 	.short	(.L_97 - .L_96)


	//   ....[0]....
.L_96:
        /*004c*/ 	.word	0x00000030


	//   ....[1]....
        /*0050*/ 	.word	0x00000c20


	//   ....[2]....
        /*0054*/ 	.word	0x000019d0


	//   ....[3]....
        /*0058*/ 	.word	0x00002090


	//   ....[4]....
        /*005c*/ 	.word	0x00002450


	//   ....[5]....
        /*0060*/ 	.word	0x00002620


	//----- nvinfo : EIATTR_CRS_STACK_SIZE
	.align		4
.L_97:
        /*0064*/ 	.byte	0x04, 0x1e
        /*0066*/ 	.short	(.L_99 - .L_98)
.L_98:
        /*0068*/ 	.word	0x00000000


	//----- nvinfo : EIATTR_CBANK_PARAM_SIZE
	.align		4
.L_99:
        /*006c*/ 	.byte	0x03, 0x19
        /*006e*/ 	.short	0x0014


	//----- nvinfo : EIATTR_PARAM_CBANK
	.align		4
        /*0070*/ 	.byte	0x04, 0x0a
        /*0072*/ 	.short	(.L_101 - .L_100)
	.align		4
.L_100:
        /*0074*/ 	.word	index@(.nv.constant0._Z18output_probabilityPfS_i)
        /*0078*/ 	.short	0x0380
        /*007a*/ 	.short	0x0014


	//----- nvinfo : EIATTR_SW_WAR
	.align		4
.L_101:
        /*007c*/ 	.byte	0x04, 0x36
        /*007e*/ 	.short	(.L_103 - .L_102)
.L_102:
        /*0080*/ 	.word	0x00000008
.L_103:


//--------------------- .nv.info._Z24convolve_cuda_3d_channelPfS_S_iiii --------------------------
	.section	.nv.info._Z24convolve_cuda_3d_channelPfS_S_iiii,"",@"SHT_CUDA_INFO"
	.sectionflags	@""
	.align	4


	//----- nvinfo : EIATTR_CUDA_API_VERSION
	.align		4
        /*0000*/ 	.byte	0x04, 0x37
        /*0002*/ 	.short	(.L_105 - .L_104)
.L_104:
        /*0004*/ 	.word	0x00000082


	//----- nvinfo : EIATTR_KPARAM_INFO
	.align		4
.L_105:
        /*0008*/ 	.byte	0x04, 0x17
        /*000a*/ 	.short	(.L_107 - .L_106)
.L_106:
        /*000c*/ 	.word	0x00000000
        /*0010*/ 	.short	0x0006
        /*0012*/ 	.short	0x0024
        /*0014*/ 	.byte	0x00, 0xf0, 0x11, 0x00


	//----- nvinfo : EIATTR_KPARAM_INFO
	.align		4
.L_107:
        /*0018*/ 	.byte	0x04, 0x17
        /*001a*/ 	.short	(.L_109 - .L_108)
.L_108:
        /*001c*/ 	.word	0x00000000
        /*0020*/ 	.short	0x0005
        /*0022*/ 	.short	0x0020
        /*0024*/ 	.byte	0x00, 0xf0, 0x11, 0x00


	//----- nvinfo : EIATTR_KPARAM_INFO
	.align		4
.L_109:
        /*0028*/ 	.byte	0x04, 0x17
        /*002a*/ 	.short	(.L_111 - .L_110)
.L_110:
        /*002c*/ 	.word	0x00000000
        /*0030*/ 	.short	0x0004
        /*0032*/ 	.short	0x001c
        /*0034*/ 	.byte	0x00, 0xf0, 0x11, 0x00


	//----- nvinfo : EIATTR_KPARAM_INFO
	.align		4
.L_111:
        /*0038*/ 	.byte	0x04, 0x17
        /*003a*/ 	.short	(.L_113 - .L_112)
.L_112:
        /*003c*/ 	.word	0x00000000
        /*0040*/ 	.short	0x0003
        /*0042*/ 	.short	0x0018
        /*0044*/ 	.byte	0x00, 0xf0, 0x11, 0x00


	//----- nvinfo : EIATTR_KPARAM_INFO
	.align		4
.L_113:
        /*0048*/ 	.byte	0x04, 0x17
        /*004a*/ 	.short	(.L_115 - .L_114)
.L_114:
        /*004c*/ 	.word	0x00000000
        /*0050*/ 	.short	0x0002
        /*0052*/ 	.short	0x0010
        /*0054*/ 	.byte	0x00, 0xf5, 0x21, 0x00


	//----- nvinfo : EIATTR_KPARAM_INFO
	.align		4
.L_115:
        /*0058*/ 	.byte	0x04, 0x17
        /*005a*/ 	.short	(.L_117 - .L_116)
.L_116:
        /*005c*/ 	.word	0x00000000
        /*0060*/ 	.short	0x0001
        /*0062*/ 	.short	0x0008
        /*0064*/ 	.byte	0x00, 0xf5, 0x21, 0x00


	//----- nvinfo : EIATTR_KPARAM_INFO
	.align		4
.L_117:
        /*0068*/ 	.byte	0x04, 0x17
        /*006a*/ 	.short	(.L_119 - .L_118)
.L_118:
        /*006c*/ 	.word	0x00000000
        /*0070*/ 	.short	0x0000
        /*0072*/ 	.short	0x0000
        /*0074*/ 	.byte	0x00, 0xf5, 0x21, 0x00


	//----- nvinfo : EIATTR_SPARSE_MMA_MASK
	.align		4
.L_119:
        /*0078*/ 	.byte	0x03, 0x50
        /*007a*/ 	.short	0x0000


	//----- nvinfo : EIATTR_MAXREG_COUNT
	.align		4
        /*007c*/ 	.byte	0x03, 0x1b
        /*007e*/ 	.short	0x00ff


	//----- nvinfo : EIATTR_MERCURY_ISA_VERSION
	.align		4
        /*0080*/ 	.byte	0x03, 0x5f
        /*0082*/ 	.short	0x0101


	//----- nvinfo : EIATTR_VRC_CTA_INIT_COUNT
	.align		4
        /*0084*/ 	.byte	0x02, 0x4a
	.zero		1
	.zero		1


	//----- nvinfo : EIATTR_EXIT_INSTR_OFFSETS
	.align		4
        /*0088*/ 	.byte	0x04, 0x1c
        /*008a*/ 	.short	(.L_121 - .L_120)


	//   ....[0]....
.L_120:
        /*008c*/ 	.word	0x000002e0


	//   ....[1]....
        /*0090*/ 	.word	0x00000e10


	//----- nvinfo : EIATTR_CBANK_PARAM_SIZE
	.align		4
.L_121:
        /*0094*/ 	.byte	0x03, 0x19
        /*0096*/ 	.short	0x0028


	//----- nvinfo : EIATTR_PARAM_CBANK
	.align		4
        /*0098*/ 	.byte	0x04, 0x0a
        /*009a*/ 	.short	(.L_123 - .L_122)
	.align		4
.L_122:
        /*009c*/ 	.word	index@(.nv.constant0._Z24convolve_cuda_3d_channelPfS_S_iiii)
        /*00a0*/ 	.short	0x0380
        /*00a2*/ 	.short	0x0028


	//----- nvinfo : EIATTR_SW_WAR
	.align		4
.L_123:
        /*00a4*/ 	.byte	0x04, 0x36
        /*00a6*/ 	.short	(.L_125 - .L_124)
.L_124:
        /*00a8*/ 	.word	0x00000008
.L_125:


//--------------------- .nv.info._Z13convolve_cudaPfS_S_iiiS_ --------------------------
	.section	.nv.info._Z13convolve_cudaPfS_S_iiiS_,"",@"SHT_CUDA_INFO"
	.sectionflags	@""
	.align	4


	//----- nvinfo : EIATTR_CUDA_API_VERSION
	.align		4
        /*0000*/ 	.byte	0x04, 0x37
        /*0002*/ 	.short	(.L_127 - .L_126)
.L_126:
        /*0004*/ 	.word	0x00000082


	//----- nvinfo : EIATTR_KPARAM_INFO
	.align		4
.L_127:
        /*0008*/ 	.byte	0x04, 0x17
        /*000a*/ 	.short	(.L_129 - .L_128)
.L_128:
        /*000c*/ 	.word	0x00000000
        /*0010*/ 	.short	0x0006
        /*0012*/ 	.short	0x0028
        /*0014*/ 	.byte	0x00, 0xf5, 0x21, 0x00


	//----- nvinfo : EIATTR_KPARAM_INFO
	.align		4
.L_129:
        /*0018*/ 	.byte	0x04, 0x17
        /*001a*/ 	.short	(.L_131 - .L_130)
.L_130:
        /*001c*/ 	.word	0x00000000
        /*0020*/ 	.short	0x0005
        /*0022*/ 	.short	0x0020
        /*0024*/ 	.byte	0x00, 0xf0, 0x11, 0x00


	//----- nvinfo : EIATTR_KPARAM_INFO
	.align		4
.L_131:
        /*0028*/ 	.byte	0x04, 0x17
        /*002a*/ 	.short	(.L_133 - .L_132)
.L_132:
        /*002c*/ 	.word	0x00000000
        /*0030*/ 	.short	0x0004
        /*0032*/ 	.short	0x001c
        /*0034*/ 	.byte	0x00, 0xf0, 0x11, 0x00


	//----- nvinfo : EIATTR_KPARAM_INFO
	.align		4
.L_133:
        /*0038*/ 	.byte	0x04, 0x17
        /*003a*/ 	.short	(.L_135 - .L_134)
.L_134:
        /*003c*/ 	.word	0x00000000
        /*0040*/ 	.short	0x0003
        /*0042*/ 	.short	0x0018
        /*0044*/ 	.byte	0x00, 0xf0, 0x11, 0x00


	//----- nvinfo : EIATTR_KPARAM_INFO
	.align		4
.L_135:
        /*0048*/ 	.byte	0x04, 0x17
        /*004a*/ 	.short	(.L_137 - .L_136)
.L_136:
        /*004c*/ 	.word	0x00000000
        /*0050*/ 	.short	0x0002
        /*0052*/ 	.short	0x0010
        /*0054*/ 	.byte	0x00, 0xf5, 0x21, 0x00


	//----- nvinfo : EIATTR_KPARAM_INFO
	.align		4
.L_137:
        /*0058*/ 	.byte	0x04, 0x17
        /*005a*/ 	.short	(.L_139 - .L_138)
.L_138:
        /*005c*/ 	.word	0x00000000
        /*0060*/ 	.short	0x0001
        /*0062*/ 	.short	0x0008
        /*0064*/ 	.byte	0x00, 0xf5, 0x21, 0x00


	//----- nvinfo : EIATTR_KPARAM_INFO
	.align		4
.L_139:
        /*0068*/ 	.byte	0x04, 0x17
        /*006a*/ 	.short	(.L_141 - .L_140)
.L_140:
        /*006c*/ 	.word	0x00000000
        /*0070*/ 	.short	0x0000
        /*0072*/ 	.short	0x0000
        /*0074*/ 	.byte	0x00, 0xf5, 0x21, 0x00


	//----- nvinfo : EIATTR_SPARSE_MMA_MASK
	.align		4
.L_141:
        /*0078*/ 	.byte	0x03, 0x50
        /*007a*/ 	.short	0x0000


	//----- nvinfo : EIATTR_MAXREG_COUNT
	.align		4
        /*007c*/ 	.byte	0x03, 0x1b
        /*007e*/ 	.short	0x00ff


	//----- nvinfo : EIATTR_MERCURY_ISA_VERSION
	.align		4
        /*0080*/ 	.byte	0x03, 0x5f
        /*0082*/ 	.short	0x0101


	//----- nvinfo : EIATTR_VRC_CTA_INIT_COUNT
	.align		4
        /*0084*/ 	.byte	0x02, 0x4a
	.zero		1
	.zero		1


	//----- nvinfo : EIATTR_EXIT_INSTR_OFFSETS
	.align		4
        /*0088*/ 	.byte	0x04, 0x1c
        /*008a*/ 	.short	(.L_143 - .L_142)


	//   ....[0]....
.L_142:
        /*008c*/ 	.word	0x00000130


	//   ....[1]....
        /*0090*/ 	.word	0x00000c20


	//----- nvinfo : EIATTR_CBANK_PARAM_SIZE
	.align		4
.L_143:
        /*0094*/ 	.byte	0x03, 0x19
        /*0096*/ 	.short	0x0030


	//----- nvinfo : EIATTR_PARAM_CBANK
	.align		4
        /*0098*/ 	.byte	0x04, 0x0a
        /*009a*/ 	.short	(.L_145 - .L_144)
	.align		4
.L_144:
        /*009c*/ 	.word	index@(.nv.constant0._Z13convolve_cudaPfS_S_iiiS_)
        /*00a0*/ 	.short	0x0380
        /*00a2*/ 	.short	0x0030


	//----- nvinfo : EIATTR_SW_WAR
	.align		4
.L_145:
        /*00a4*/ 	.byte	0x04, 0x36
        /*00a6*/ 	.short	(.L_147 - .L_146)
.L_146:
        /*00a8*/ 	.word	0x00000008
.L_147:


//--------------------- .nv.callgraph             --------------------------
	.section	.nv.callgraph,"",@"SHT_CUDA_CALLGRAPH"
	.align	4
	.sectionentsize	8
	.align		4
        /*0000*/ 	.word	0x00000000
	.align		4
        /*0004*/ 	.word	0xffffffff
	.align		4
        /*0008*/ 	.word	0x00000000
	.align		4
        /*000c*/ 	.word	0xfffffffe
	.align		4
        /*0010*/ 	.word	0x00000000
	.align		4
        /*0014*/ 	.word	0xfffffffd
	.align		4
        /*0018*/ 	.word	0x00000000
	.align		4
        /*001c*/ 	.word	0xfffffffc


//--------------------- .text._Z8add_biasPfS_ii   --------------------------
	.section	.text._Z8add_biasPfS_ii,"ax",@progbits
	.align	128
        .global         _Z8add_biasPfS_ii
        .type           _Z8add_biasPfS_ii,@function
        .size           _Z8add_biasPfS_ii,(.L_x_61 - _Z8add_biasPfS_ii)
        .other          _Z8add_biasPfS_ii,@"STO_CUDA_ENTRY STV_DEFAULT"
_Z8add_biasPfS_ii:
.text._Z8add_biasPfS_ii:
[----:B------:R-:W-:Y:S01]  /*0000*/  LDC R1, c[0x0][0x37c] ;  /* 0x0000df00ff017b82 */ /* 0x000fe20000000800 */
[----:B------:R-:W0:Y:S01]  /*0010*/  S2R R9, SR_CTAID.X ;  /* 0x0000000000097919 */ /* 0x000e220000002500 */
[----:B------:R-:W0:Y:S01]  /*0020*/  LDCU.64 UR6, c[0x0][0x390] ;  /* 0x00007200ff0677ac */ /* 0x000e220008000a00 */
[----:B------:R-:W1:Y:S01]  /*0030*/  S2R R0, SR_TID.X ;  /* 0x0000000000007919 */ /* 0x000e620000002100 */
[----:B------:R-:W1:Y:S01]  /*0040*/  S2R R7, SR_TID.Y ;  /* 0x0000000000077919 */ /* 0x000e620000002200 */
[----:B0-----:R-:W-:Y:S02]  /*0050*/  ISETP.GE.AND P0, PT, R9, UR7, PT ;  /* 0x0000000709007c0c */ /* 0x001fe4000bf06270 */
[----:B-1----:R-:W-:-:S04]  /*0060*/  VIMNMX R2, PT, PT, R0, R7, !PT ;  /* 0x0000000700027248 */ /* 0x002fc80007fe0100 */
[----:B------:R-:W-:-:S13]  /*0070*/  ISETP.GE.OR P0, PT, R2, UR6, P0 ;  /* 0x0000000602007c0c */ /* 0x000fda0008706670 */
[----:B------:R-:W-:Y:S05]  /*0080*/  @P0 EXIT ;  /* 0x000000000000094d */ /* 0x000fea0003800000 */
[----:B------:R-:W0:Y:S01]  /*0090*/  LDC.64 R2, c[0x0][0x380] ;  /* 0x0000e000ff027b82 */ /* 0x000e220000000a00 */
[----:B------:R-:W1:Y:S07]  /*00a0*/  LDCU.64 UR4, c[0x0][0x358] ;  /* 0x00006b00ff0477ac */ /* 0x000e6e0008000a00 */
[----:B------:R-:W2:Y:S01]  /*00b0*/  LDC.64 R4, c[0x0][0x388] ;  /* 0x0000e200ff047b82 */ /* 0x000ea20000000a00 */
[----:B0-----:R-:W-:-:S06]  /*00c0*/  IMAD.WIDE.U32 R2, R9, 0x4, R2 ;  /* 0x0000000409027825 */ /* 0x001fcc00078e0002 */
[----:B-1----:R-:W3:Y:S01]  /*00d0*/  LDG.E R3, desc[UR4][R2.64] ;  /* 0x0000000402037981 */ /* 0x002ee2000c1e1900 */
[----:B------:R-:W-:-:S04]  /*00e0*/  IMAD R0, R9, UR6, R0 ;  /* 0x0000000609007c24 */ /* 0x000fc8000f8e0200 */
[----:B------:R-:W-:-:S04]  /*00f0*/  IMAD R7, R0, UR6, R7 ;  /* 0x0000000600077c24 */ /* 0x000fc8000f8e0207 */
[----:B--2---:R-:W-:-:S05]  /*0100*/  IMAD.WIDE.U32 R4, R7, 0x4, R4 ;  /* 0x0000000407047825 */ /* 0x004fca00078e0004 */
[----:B---3--:R-:W-:Y:S01]  /*0110*/  STG.E desc[UR4][R4.64], R3 ;  /* 0x0000000304007986 */ /* 0x008fe2000c101904 */
[----:B------:R-:W-:Y:S05]  /*0120*/  EXIT ;  /* 0x000000000000794d */ /* 0x000fea0003800000 */
.L_x_0:
[----:B------:R-:W-:-:S00]  /*0130*/  BRA `(.L_x_0) ;  /* 0xfffffffc00fc7947 */ /* 0x000fc0000383ffff */
[----:B------:R-:W-:-:S00]  /*0140*/  NOP ;  /* 0x0000000000007918 */ /* 0x000fc00000000000 */
        /* <DEDUP_REMOVED lines=11> */
.L_x_61:


//--------------------- .text._Z12maxPool_cudaPfS_iii --------------------------
	.section	.text._Z12maxPool_cudaPfS_iii,"ax",@progbits
	.align	128
        .global         _Z12maxPool_cudaPfS_iii
        .type           _Z12maxPool_cudaPfS_iii,@function
        .size           _Z12maxPool_cudaPfS_iii,(.L_x_62 - _Z12maxPool_cudaPfS_iii)
        .other          _Z12maxPool_cudaPfS_iii,@"STO_CUDA_ENTRY STV_DEFAULT"
_Z12maxPool_cudaPfS_iii:
.text._Z12maxPool_cudaPfS_iii:
[----:B------:R-:W-:Y:S08]  /*0000*/  LDC R1, c[0x0][0x37c] ;  /* 0x0000df00ff017b82 */ /* 0x000ff00000000800 */
[----:B------:R-:W0:Y:S01]  /*0010*/  LDC.64 R10, c[0x0][0x390] ;  /* 0x0000e400ff0a7b82 */ /* 0x000e220000000a00 */
[----:B------:R-:W1:Y:S01]  /*0020*/  S2R R7, SR_TID.Y ;  /* 0x0000000000077919 */ /* 0x000e620000002200 */
[----:B------:R-:W2:Y:S01]  /*0030*/  LDCU UR7, c[0x0][0x398] ;  /* 0x00007300ff0777ac */ /* 0x000ea20008000800 */
[----:B------:R-:W3:Y:S05]  /*0040*/  S2R R9, SR_TID.Z ;  /* 0x0000000000097919 */ /* 0x000eea0000002300 */
[----:B------:R-:W4:Y:S08]  /*0050*/  S2UR UR4, SR_CTAID.X ;  /* 0x00000000000479c3 */ /* 0x000f300000002500 */
[----:B------:R-:W1:Y:S01]  /*0060*/  S2UR UR5, SR_CTAID.Y ;  /* 0x00000000000579c3 */ /* 0x000e620000002600 */
[----:B0-----:R-:W-:-:S07]  /*0070*/  IABS R6, R11 ;  /* 0x0000000b00067213 */ /* 0x001fce0000000000 */
[----:B------:R-:W3:Y:S01]  /*0080*/  S2UR UR6, SR_CTAID.Z ;  /* 0x00000000000679c3 */ /* 0x000ee20000002700 */
[----:B------:R-:W-:Y:S01]  /*0090*/  IABS R4, R10 ;  /* 0x0000000a00047213 */ /* 0x000fe20000000000 */
[----:B------:R-:W0:Y:S08]  /*00a0*/  I2F.RP R0, R6 ;  /* 0x0000000600007306 */ /* 0x000e300000209400 */
[----:B0-----:R-:W0:Y:S02]  /*00b0*/  MUFU.RCP R0, R0 ;  /* 0x0000000000007308 */ /* 0x001e240000001000 */
[----:B0-----:R-:W-:-:S06]  /*00c0*/  VIADD R2, R0, 0xffffffe ;  /* 0x0ffffffe00027836 */ /* 0x001fcc0000000000 */
[----:B------:R0:W5:Y:S02]  /*00d0*/  F2I.FTZ.U32.TRUNC.NTZ R3, R2 ;  /* 0x0000000200037305 */ /* 0x000164000021f000 */
[----:B0-----:R-:W-:Y:S02]  /*00e0*/  IMAD.MOV.U32 R2, RZ, RZ, RZ ;  /* 0x000000ffff027224 */ /* 0x001fe400078e00ff */
[----:B-----5:R-:W-:-:S04]  /*00f0*/  IMAD.MOV R5, RZ, RZ, -R3 ;  /* 0x000000ffff057224 */ /* 0x020fc800078e0a03 */
[----:B------:R-:W-:-:S04]  /*0100*/  IMAD R5, R5, R6, RZ ;  /* 0x0000000605057224 */ /* 0x000fc800078e02ff */
[----:B------:R-:W-:Y:S02]  /*0110*/  IMAD.HI.U32 R3, R3, R5, R2 ;  /* 0x0000000503037227 */ /* 0x000fe400078e0002 */
[----:B------:R-:W4:Y:S01]  /*0120*/  S2R R5, SR_TID.X ;  /* 0x0000000000057919 */ /* 0x000f220000002100 */
[----:B------:R-:W4:Y:S03]  /*0130*/  LDC R2, c[0x0][0x360] ;  /* 0x0000d800ff027b82 */ /* 0x000f260000000800 */
[----:B------:R-:W-:-:S04]  /*0140*/  IMAD.HI.U32 R0, R3, R4, RZ ;  /* 0x0000000403007227 */ /* 0x000fc800078e00ff */
[----:B------:R-:W-:-:S04]  /*0150*/  IMAD.MOV R3, RZ, RZ, -R0 ;  /* 0x000000ffff037224 */ /* 0x000fc800078e0a00 */
[C---:B------:R-:W-:Y:S02]  /*0160*/  IMAD R3, R6.reuse, R3, R4 ;  /* 0x0000000306037224 */ /* 0x040fe400078e0204 */
[----:B------:R-:W1:Y:S03]  /*0170*/  LDC R4, c[0x0][0x364] ;  /* 0x0000d900ff047b82 */ /* 0x000e660000000800 */
[----:B------:R-:W-:-:S13]  /*0180*/  ISETP.GT.U32.AND P2, PT, R6, R3, PT ;  /* 0x000000030600720c */ /* 0x000fda0003f44070 */
[----:B------:R-:W-:Y:S01]  /*0190*/  @!P2 IMAD.IADD R3, R3, 0x1, -R6 ;  /* 0x000000010303a824 */ /* 0x000fe200078e0a06 */
[----:B------:R-:W-:Y:S01]  /*01a0*/  @!P2 IADD3 R0, PT, PT, R0, 0x1, RZ ;  /* 0x000000010000a810 */ /* 0x000fe20007ffe0ff */
[----:B----4-:R-:W-:Y:S01]  /*01b0*/  IMAD R2, R2, UR4, R5 ;  /* 0x0000000402027c24 */ /* 0x010fe2000f8e0205 */
[----:B------:R-:W-:Y:S02]  /*01c0*/  ISETP.NE.AND P2, PT, R11, RZ, PT ;  /* 0x000000ff0b00720c */ /* 0x000fe40003f45270 */
[----:B------:R-:W-:Y:S02]  /*01d0*/  ISETP.GE.U32.AND P0, PT, R3, R6, PT ;  /* 0x000000060300720c */ /* 0x000fe40003f06070 */
[----:B------:R-:W3:Y:S01]  /*01e0*/  LDC R6, c[0x0][0x368] ;  /* 0x0000da00ff067b82 */ /* 0x000ee20000000800 */
[----:B------:R-:W-:-:S04]  /*01f0*/  LOP3.LUT R3, R10, R11, RZ, 0x3c, !PT ;  /* 0x0000000b0a037212 */ /* 0x000fc800078e3cff */
[----:B------:R-:W-:Y:S01]  /*0200*/  ISETP.GE.AND P1, PT, R3, RZ, PT ;  /* 0x000000ff0300720c */ /* 0x000fe20003f26270 */
[----:B-1----:R-:W-:-:S05]  /*0210*/  IMAD R3, R4, UR5, R7 ;  /* 0x0000000504037c24 */ /* 0x002fca000f8e0207 */
[----:B------:R-:W-:Y:S01]  /*0220*/  @P0 VIADD R0, R0, 0x1 ;  /* 0x0000000100000836 */ /* 0x000fe20000000000 */
[----:B------:R-:W-:-:S06]  /*0230*/  VIMNMX R7, PT, PT, R2, R3, !PT ;  /* 0x0000000302077248 */ /* 0x000fcc0007fe0100 */
[----:B------:R-:W-:Y:S01]  /*0240*/  @!P1 IMAD.MOV R0, RZ, RZ, -R0 ;  /* 0x000000ffff009224 */ /* 0x000fe200078e0a00 */
[----:B------:R-:W-:-:S04]  /*0250*/  @!P2 LOP3.LUT R0, RZ, R11, RZ, 0x33, !PT ;  /* 0x0000000bff00a212 */ /* 0x000fc800078e33ff */
[----:B------:R-:W-:Y:S01]  /*0260*/  ISETP.GE.AND P0, PT, R7, R0, PT ;  /* 0x000000000700720c */ /* 0x000fe20003f06270 */
[----:B---3--:R-:W-:-:S05]  /*0270*/  IMAD R5, R6, UR6, R9 ;  /* 0x0000000606057c24 */ /* 0x008fca000f8e0209 */
[----:B--2---:R-:W-:-:S13]  /*0280*/  ISETP.GE.OR P0, PT, R5, UR7, P0 ;  /* 0x0000000705007c0c */ /* 0x004fda0008706670 */
[----:B------:R-:W-:Y:S05]  /*0290*/  @P0 EXIT ;  /* 0x000000000000094d */ /* 0x000fea0003800000 */
[----:B------:R-:W0:Y:S01]  /*02a0*/  LDC.64 R12, c[0x0][0x380] ;  /* 0x0000e000ff0c7b82 */ /* 0x000e220000000a00 */
[----:B------:R-:W1:Y:S01]  /*02b0*/  LDCU.64 UR8, c[0x0][0x358] ;  /* 0x00006b00ff0877ac */ /* 0x000e620008000a00 */
[-C--:B------:R-:W-:Y:S02]  /*02c0*/  IMAD R14, R5, R10.reuse, RZ ;  /* 0x0000000a050e7224 */ /* 0x080fe400078e02ff */
[-C--:B------:R-:W-:Y:S02]  /*02d0*/  IMAD R7, R3, R11.reuse, RZ ;  /* 0x0000000b03077224 */ /* 0x080fe400078e02ff */
[----:B------:R-:W-:Y:S02]  /*02e0*/  IMAD R9, R2, R11, RZ ;  /* 0x0000000b02097224 */ /* 0x000fe400078e02ff */
[----:B------:R-:W-:Y:S01]  /*02f0*/  IMAD R4, R14, R10, R7 ;  /* 0x0000000a0e047224 */ /* 0x000fe200078e0207 */
[----:B------:R-:W-:-:S03]  /*0300*/  ISETP.GE.AND P0, PT, R11, 0x1, PT ;  /* 0x000000010b00780c */ /* 0x000fc60003f06270 */
[----:B------:R-:W-:-:S04]  /*0310*/  IMAD R15, R9, R10, R4 ;  /* 0x0000000a090f7224 */ /* 0x000fc800078e0204 */
[----:B0-----:R-:W-:-:S06]  /*0320*/  IMAD.WIDE R12, R15, 0x4, R12 ;  /* 0x000000040f0c7825 */ /* 0x001fcc00078e020c */
[----:B-1----:R0:W5:Y:S01]  /*0330*/  LDG.E R12, desc[UR8][R12.64] ;  /* 0x000000080c0c7981 */ /* 0x002162000c1e1900 */
[----:B------:R-:W-:Y:S05]  /*0340*/  @!P0 BRA `(.L_x_1) ;  /* 0x0000000400a08947 */ /* 0x000fea0003800000 */
[----:B------:R-:W1:Y:S01]  /*0350*/  LDCU.64 UR6, c[0x0][0x380] ;  /* 0x00007000ff0677ac */ /* 0x000e620008000a00 */
[C---:B0-----:R-:W-:Y:S01]  /*0360*/  LOP3.LUT R13, R11.reuse, 0x7, RZ, 0xc0, !PT ;  /* 0x000000070b0d7812 */ /* 0x041fe200078ec0ff */
[----:B------:R-:W-:Y:S01]  /*0370*/  IMAD.IADD R10, R14, 0x1, R9 ;  /* 0x000000010e0a7824 */ /* 0x000fe200078e0209 */
[C---:B------:R-:W-:Y:S01]  /*0380*/  LOP3.LUT R16, R11.reuse, 0xf, RZ, 0xc0, !PT ;  /* 0x0000000f0b107812 */ /* 0x040fe200078ec0ff */
[----:B------:R-:W-:Y:S01]  /*0390*/  UMOV UR4, URZ ;  /* 0x000000ff00047c82 */ /* 0x000fe20008000000 */
[----:B------:R-:W-:Y:S01]  /*03a0*/  LOP3.LUT R8, R11, 0x3, RZ, 0xc0, !PT ;  /* 0x000000030b087812 */ /* 0x000fe200078ec0ff */
[----:B------:R-:W-:-:S05]  /*03b0*/  VIADD R6, R13, 0xffffffff ;  /* 0xffffffff0d067836 */ /* 0x000fca0000000000 */
[----:B------:R-:W-:Y:S02]  /*03c0*/  ISETP.GE.U32.AND P0, PT, R6, 0x3, PT ;  /* 0x000000030600780c */ /* 0x000fe40003f06070 */
[----:B------:R-:W-:-:S04]  /*03d0*/  LOP3.LUT R6, R11, 0x7ffffff0, RZ, 0xc0, !PT ;  /* 0x7ffffff00b067812 */ /* 0x000fc800078ec0ff */
[----:B------:R-:W-:Y:S01]  /*03e0*/  IADD3 R11, PT, PT, -R6, RZ, RZ ;  /* 0x000000ff060b7210 */ /* 0x000fe20007ffe1ff */
[----:B-1----:R-:W-:-:S04]  /*03f0*/  UIADD3 UR5, UP0, UPT, UR6, 0x20, URZ ;  /* 0x0000002006057890 */ /* 0x002fc8000ff1e0ff */
[----:B------:R-:W-:-:S12]  /*0400*/  UIADD3.X UR6, UPT, UPT, URZ, UR7, URZ, UP0, !UPT ;  /* 0x00000007ff067290 */ /* 0x000fd800087fe4ff */
.L_x_7:
[----:B------:R-:W0:Y:S01]  /*0410*/  LDCU.64 UR10, c[0x0][0x390] ;  /* 0x00007200ff0a77ac */ /* 0x000e220008000a00 */
[----:B------:R-:W-:Y:S02]  /*0420*/  VIADD R17, R9, UR4 ;  /* 0x0000000409117c36 */ /* 0x000fe40008000000 */
[----:B------:R-:W-:Y:S01]  /*0430*/  IMAD.MOV.U32 R18, RZ, RZ, RZ ;  /* 0x000000ffff127224 */ /* 0x000fe200078e00ff */
[----:B0-----:R-:W-:Y:S01]  /*0440*/  UISETP.GE.U32.AND UP0, UPT, UR11, 0x10, UPT ;  /* 0x000000100b00788c */ /* 0x001fe2000bf06070 */
[----:B------:R-:W-:-:S08]  /*0450*/  IMAD R17, R17, UR10, R4 ;  /* 0x0000000a11117c24 */ /* 0x000fd0000f8e0204 */
[----:B------:R-:W-:Y:S05]  /*0460*/  BRA.U !UP0, `(.L_x_2) ;  /* 0x00000001088c7547 */ /* 0x000fea000b800000 */
[----:B------:R-:W-:Y:S02]  /*0470*/  VIADD R14, R10, UR4 ;  /* 0x000000040a0e7c36 */ /* 0x000fe40008000000 */
[----:B------:R-:W-:Y:S02]  /*0480*/  IMAD.MOV.U32 R18, RZ, RZ, R11 ;  /* 0x000000ffff127224 */ /* 0x000fe400078e000b */
[----:B------:R-:W-:-:S07]  /*0490*/  IMAD R19, R14, UR10, R7 ;  /* 0x0000000a0e137c24 */ /* 0x000fce000f8e0207 */
.L_x_3:
[----:B------:R-:W-:Y:S01]  /*04a0*/  MOV R14, UR5 ;  /* 0x00000005000e7c02 */ /* 0x000fe20008000f00 */
[----:B------:R-:W-:-:S04]  /*04b0*/  IMAD.U32 R15, RZ, RZ, UR6 ;  /* 0x00000006ff0f7e24 */ /* 0x000fc8000f8e00ff */
[----:B------:R-:W-:-:S05]  /*04c0*/  IMAD.WIDE R14, R19, 0x4, R14 ;  /* 0x00000004130e7825 */ /* 0x000fca00078e020e */
[----:B------:R-:W2:Y:S04]  /*04d0*/  LDG.E R23, desc[UR8][R14.64+-0x20] ;  /* 0xffffe0080e177981 */ /* 0x000ea8000c1e1900 */
[----:B------:R-:W2:Y:S04]  /*04e0*/  LDG.E R22, desc[UR8][R14.64+-0x1c] ;  /* 0xffffe4080e167981 */ /* 0x000ea8000c1e1900 */
[----:B------:R-:W3:Y:S04]  /*04f0*/  LDG.E R25, desc[UR8][R14.64+-0x18] ;  /* 0xffffe8080e197981 */ /* 0x000ee8000c1e1900 */
[----:B------:R-:W3:Y:S04]  /*0500*/  LDG.E R24, desc[UR8][R14.64+-0x14] ;  /* 0xffffec080e187981 */ /* 0x000ee8000c1e1900 */
[----:B------:R-:W4:Y:S04]  /*0510*/  LDG.E R20, desc[UR8][R14.64+-0x10] ;  /* 0xfffff0080e147981 */ /* 0x000f28000c1e1900 */
[----:B------:R-:W4:Y:S04]  /*0520*/  LDG.E R21, desc[UR8][R14.64+-0xc] ;  /* 0xfffff4080e157981 */ /* 0x000f28000c1e1900 */
[----:B------:R-:W4:Y:S04]  /*0530*/  LDG.E R27, desc[UR8][R14.64+0x10] ;  /* 0x000010080e1b7981 */ /* 0x000f28000c1e1900 */
[----:B------:R-:W4:Y:S01]  /*0540*/  LDG.E R26, desc[UR8][R14.64+0x1c] ;  /* 0x00001c080e1a7981 */ /* 0x000f22000c1e1900 */
[----:B--2--5:R-:W-:-:S03]  /*0550*/  FMNMX3 R22, R12, R23, R22, !PT ;  /* 0x000000170c167276 */ /* 0x024fc60007800016 */
[----:B------:R-:W2:Y:S04]  /*0560*/  LDG.E R23, desc[UR8][R14.64+-0x8] ;  /* 0xfffff8080e177981 */ /* 0x000ea8000c1e1900 */
[----:B------:R-:W2:Y:S01]  /*0570*/  LDG.E R12, desc[UR8][R14.64+-0x4] ;  /* 0xfffffc080e0c7981 */ /* 0x000ea2000c1e1900 */
[----:B---3--:R-:W-:-:S03]  /*0580*/  FMNMX3 R24, R22, R25, R24, !PT ;  /* 0x0000001916187276 */ /* 0x008fc60007800018 */
[----:B------:R-:W3:Y:S04]  /*0590*/  LDG.E R25, desc[UR8][R14.64] ;  /* 0x000000080e197981 */ /* 0x000ee8000c1e1900 */
[----:B------:R-:W3:Y:S01]  /*05a0*/  LDG.E R22, desc[UR8][R14.64+0x4] ;  /* 0x000004080e167981 */ /* 0x000ee2000c1e1900 */
[----:B----4-:R-:W-:-:S03]  /*05b0*/  FMNMX3 R24, R24, R20, R21, !PT ;  /* 0x0000001418187276 */ /* 0x010fc60007800015 */
[----:B------:R-:W4:Y:S04]  /*05c0*/  LDG.E R21, desc[UR8][R14.64+0x8] ;  /* 0x000008080e157981 */ /* 0x000f28000c1e1900 */
[----:B------:R-:W4:Y:S01]  /*05d0*/  LDG.E R20, desc[UR8][R14.64+0xc] ;  /* 0x00000c080e147981 */ /* 0x000f22000c1e1900 */
[----:B--2---:R-:W-:-:S03]  /*05e0*/  FMNMX3 R23, R24, R23, R12, !PT ;  /* 0x0000001718177276 */ /* 0x004fc6000780000c */
[----:B------:R-:W2:Y:S04]  /*05f0*/  LDG.E R24, desc[UR8][R14.64+0x14] ;  /* 0x000014080e187981 */ /* 0x000ea8000c1e1900 */
[----:B------:R-:W2:Y:S01]  /*0600*/  LDG.E R12, desc[UR8][R14.64+0x18] ;  /* 0x000018080e0c7981 */ /* 0x000ea2000c1e1900 */
[----:B------:R-:W-:Y:S01]  /*0610*/  VIADD R18, R18, 0x10 ;  /* 0x0000001012127836 */ /* 0x000fe20000000000 */
[----:B---3--:R-:W-:-:S04]  /*0620*/  FMNMX3 R22, R23, R25, R22, !PT ;  /* 0x0000001917167276 */ /* 0x008fc80007800016 */
[----:B------:R-:W-:Y:S02]  /*0630*/  ISETP.NE.AND P1, PT, R18, RZ, PT ;  /* 0x000000ff1200720c */ /* 0x000fe40003f25270 */
[----:B----4-:R-:W-:Y:S01]  /*0640*/  FMNMX3 R20, R22, R21, R20, !PT ;  /* 0x0000001516147276 */ /* 0x010fe20007800014 */
[----:B------:R-:W-:-:S03]  /*0650*/  VIADD R19, R19, 0x10 ;  /* 0x0000001013137836 */ /* 0x000fc60000000000 */
[----:B--2---:R-:W-:-:S04]  /*0660*/  FMNMX3 R27, R20, R27, R24, !PT ;  /* 0x0000001b141b7276 */ /* 0x004fc80007800018 */
[----:B------:R-:W-:-:S03]  /*0670*/  FMNMX3 R12, R27, R12, R26, !PT ;  /* 0x0000000c1b0c7276 */ /* 0x000fc6000780001a */
[----:B------:R-:W-:Y:S05]  /*0680*/  @P1 BRA `(.L_x_3) ;  /* 0xfffffffc00841947 */ /* 0x000fea000383ffff */
[----:B------:R-:W-:-:S07]  /*0690*/  MOV R18, R6 ;  /* 0x0000000600127202 */ /* 0x000fce0000000f00 */
.L_x_2:
[----:B------:R-:W-:-:S13]  /*06a0*/  ISETP.NE.AND P1, PT, R16, RZ, PT ;  /* 0x000000ff1000720c */ /* 0x000fda0003f25270 */
[----:B------:R-:W-:Y:S05]  /*06b0*/  @!P1 BRA `(.L_x_4) ;  /* 0x0000000000b89947 */ /* 0x000fea0003800000 */
[----:B------:R-:W-:Y:S01]  /*06c0*/  VIADD R14, R16, 0xffffffff ;  /* 0xffffffff100e7836 */ /* 0x000fe20000000000 */
[----:B------:R-:W-:-:S04]  /*06d0*/  ISETP.NE.AND P2, PT, R13, RZ, PT ;  /* 0x000000ff0d00720c */ /* 0x000fc80003f45270 */
[----:B------:R-:W-:-:S13]  /*06e0*/  ISETP.GE.U32.AND P1, PT, R14, 0x7, PT ;  /* 0x000000070e00780c */ /* 0x000fda0003f26070 */
[----:B------:R-:W-:Y:S05]  /*06f0*/  @!P1 BRA `(.L_x_5) ;  /* 0x0000000000409947 */ /* 0x000fea0003800000 */
[----:B------:R-:W0:Y:S01]  /*0700*/  LDC.64 R14, c[0x0][0x380] ;  /* 0x0000e000ff0e7b82 */ /* 0x000e220000000a00 */
[----:B------:R-:W-:-:S04]  /*0710*/  IMAD.IADD R19, R17, 0x1, R18 ;  /* 0x0000000111137824 */ /* 0x000fc800078e0212 */
[----:B0-----:R-:W-:-:S05]  /*0720*/  IMAD.WIDE R14, R19, 0x4, R14 ;  /* 0x00000004130e7825 */ /* 0x001fca00078e020e */
        /* <DEDUP_REMOVED lines=8> */
[----:B------:R-:W-:Y:S01]  /*07b0*/  VIADD R18, R18, 0x8 ;  /* 0x0000000812127836 */ /* 0x000fe20000000000 */
[----:B--2--5:R-:W-:-:S04]  /*07c0*/  FMNMX3 R19, R12, R19, R20, !PT ;  /* 0x000000130c137276 */ /* 0x024fc80007800014 */
[----:B---3--:R-:W-:-:S04]  /*07d0*/  FMNMX3 R19, R19, R22, R21, !PT ;  /* 0x0000001613137276 */ /* 0x008fc80007800015 */
[----:B----4-:R-:W-:-:S04]  /*07e0*/  FMNMX3 R19, R19, R24, R23, !PT ;  /* 0x0000001813137276 */ /* 0x010fc80007800017 */
[----:B------:R-:W-:-:S07]  /*07f0*/  FMNMX3 R12, R19, R26, R25, !PT ;  /* 0x0000001a130c7276 */ /* 0x000fce0007800019 */
.L_x_5:
[----:B------:R-:W-:Y:S05]  /*0800*/  @!P2 BRA `(.L_x_4) ;  /* 0x000000000064a947 */ /* 0x000fea0003800000 */
[----:B------:R-:W-:Y:S01]  /*0810*/  ISETP.NE.AND P1, PT, R8, RZ, PT ;  /* 0x000000ff0800720c */ /* 0x000fe20003f25270 */
[----:B------:R-:W-:-:S12]  /*0820*/  @!P0 BRA `(.L_x_6) ;  /* 0x0000000000288947 */ /* 0x000fd80003800000 */
[----:B------:R-:W0:Y:S01]  /*0830*/  LDC.64 R14, c[0x0][0x380] ;  /* 0x0000e000ff0e7b82 */ /* 0x000e220000000a00 */
[----:B------:R-:W-:-:S05]  /*0840*/  IADD3 R19, PT, PT, R17, R18, RZ ;  /* 0x0000001211137210 */ /* 0x000fca0007ffe0ff */
[----:B0-----:R-:W-:-:S05]  /*0850*/  IMAD.WIDE R14, R19, 0x4, R14 ;  /* 0x00000004130e7825 */ /* 0x001fca00078e020e */
[----:B------:R-:W2:Y:S04]  /*0860*/  LDG.E R19, desc[UR8][R14.64] ;  /* 0x000000080e137981 */ /* 0x000ea8000c1e1900 */
[----:B------:R-:W2:Y:S04]  /*0870*/  LDG.E R20, desc[UR8][R14.64+0x4] ;  /* 0x000004080e147981 */ /* 0x000ea8000c1e1900 */
[----:B------:R-:W3:Y:S04]  /*0880*/  LDG.E R21, desc[UR8][R14.64+0x8] ;  /* 0x000008080e157981 */ /* 0x000ee8000c1e1900 */
[----:B------:R-:W3:Y:S01]  /*0890*/  LDG.E R22, desc[UR8][R14.64+0xc] ;  /* 0x00000c080e167981 */ /* 0x000ee2000c1e1900 */
[----:B------:R-:W-:Y:S01]  /*08a0*/  VIADD R18, R18, 0x4 ;  /* 0x0000000412127836 */ /* 0x000fe20000000000 */
[----:B--2--5:R-:W-:-:S04]  /*08b0*/  FMNMX3 R12, R12, R19, R20, !PT ;  /* 0x000000130c0c7276 */ /* 0x024fc80007800014 */
[----:B---3--:R-:W-:-:S07]  /*08c0*/  FMNMX3 R12, R12, R21, R22, !PT ;  /* 0x000000150c0c7276 */ /* 0x008fce0007800016 */
.L_x_6:
[----:B------:R-:W-:Y:S05]  /*08d0*/  @!P1 BRA `(.L_x_4) ;  /* 0x0000000000309947 */ /* 0x000fea0003800000 */
[----:B------:R-:W0:Y:S01]  /*08e0*/  LDC.64 R14, c[0x0][0x380] ;  /* 0x0000e000ff0e7b82 */ /* 0x000e220000000a00 */
[----:B------:R-:W-:-:S04]  /*08f0*/  IMAD.IADD R17, R17, 0x1, R18 ;  /* 0x0000000111117824 */ /* 0x000fc800078e0212 */
[----:B0-----:R-:W-:-:S05]  /*0900*/  IMAD.WIDE R14, R17, 0x4, R14 ;  /* 0x00000004110e7825 */ /* 0x001fca00078e020e */
[----:B------:R-:W2:Y:S01]  /*0910*/  LDG.E R17, desc[UR8][R14.64] ;  /* 0x000000080e117981 */ /* 0x000ea2000c1e1900 */
[----:B------:R-:W-:Y:S02]  /*0920*/  ISETP.NE.AND P1, PT, R8, 0x1, PT ;  /* 0x000000010800780c */ /* 0x000fe40003f25270 */
[----:B--2--5:R-:W-:-:S11]  /*0930*/  FMNMX R12, R12, R17, !PT ;  /* 0x000000110c0c7209 */ /* 0x024fd60007800000 */
[----:B------:R-:W-:Y:S05]  /*0940*/  @!P1 BRA `(.L_x_4) ;  /* 0x0000000000149947 */ /* 0x000fea0003800000 */
[----:B------:R-:W-:Y:S01]  /*0950*/  ISETP.NE.AND P1, PT, R8, 0x2, PT ;  /* 0x000000020800780c */ /* 0x000fe20003f25270 */
[----:B------:R-:W2:-:S12]  /*0960*/  LDG.E R17, desc[UR8][R14.64+0x4] ;  /* 0x000004080e117981 */ /* 0x000e98000c1e1900 */
[----:B------:R-:W3:Y:S01]  /*0970*/  @P1 LDG.E R19, desc[UR8][R14.64+0x8] ;  /* 0x000008080e131981 */ /* 0x000ee2000c1e1900 */
[----:B--2---:R-:W-:-:S04]  /*0980*/  FMNMX R12, R12, R17, !PT ;  /* 0x000000110c0c7209 */ /* 0x004fc80007800000 */
[----:B---3--:R-:W-:-:S07]  /*0990*/  @P1 FMNMX R12, R12, R19, !PT ;  /* 0x000000130c0c1209 */ /* 0x008fce0007800000 */
.L_x_4:
[----:B------:R-:W-:-:S04]  /*09a0*/  UIADD3 UR4, UPT, UPT, UR4, 0x1, URZ ;  /* 0x0000000104047890 */ /* 0x000fc8000fffe0ff */
[----:B------:R-:W-:-:S09]  /*09b0*/  UISETP.NE.AND UP0, UPT, UR4, UR11, UPT ;  /* 0x0000000b0400728c */ /* 0x000fd2000bf05270 */
[----:B------:R-:W-:Y:S05]  /*09c0*/  BRA.U UP0, `(.L_x_7) ;  /* 0xfffffff900907547 */ /* 0x000fea000b83ffff */
.L_x_1:
[----:B------:R-:W1:Y:S01]  /*09d0*/  LDC.64 R6, c[0x0][0x388] ;  /* 0x0000e200ff067b82 */ /* 0x000e620000000a00 */
[----:B------:R-:W-:-:S04]  /*09e0*/  IMAD R2, R5, R0, R2 ;  /* 0x0000000005027224 */ /* 0x000fc800078e0202 */
[----:B------:R-:W-:-:S04]  /*09f0*/  IMAD R3, R0, R2, R3 ;  /* 0x0000000200037224 */ /* 0x000fc800078e0203 */
[----:B-1----:R-:W-:-:S05]  /*0a00*/  IMAD.WIDE R2, R3, 0x4, R6 ;  /* 0x0000000403027825 */ /* 0x002fca00078e0206 */
[----:B-----5:R-:W-:Y:S01]  /*0a10*/  STG.E desc[UR8][R2.64], R12 ;  /* 0x0000000c02007986 */ /* 0x020fe2000c101908 */
[----:B------:R-:W-:Y:S05]  /*0a20*/  EXIT ;  /* 0x000000000000794d */ /* 0x000fea0003800000 */
.L_x_8:
        /* <DEDUP_REMOVED lines=13> */
.L_x_62:


//--------------------- .text._Z17activate_parallelPfS_ii --------------------------
	.section	.text._Z17activate_parallelPfS_ii,"ax",@progbits
	.align	128
        .global         _Z17activate_parallelPfS_ii
        .type           _Z17activate_parallelPfS_ii,@function
        .size           _Z17activate_parallelPfS_ii,(.L_x_63 - _Z17activate_parallelPfS_ii)
        .other          _Z17activate_parallelPfS_ii,@"STO_CUDA_ENTRY STV_DEFAULT"
_Z17activate_parallelPfS_ii:
.text._Z17activate_parallelPfS_ii:
[----:B------:R-:W-:Y:S01]  /*0000*/  LDC R1, c[0x0][0x37c] ;  /* 0x0000df00ff017b82 */ /* 0x000fe20000000800 */
[----:B------:R-:W0:Y:S07]  /*0010*/  S2R R0, SR_TID.X ;  /* 0x0000000000007919 */ /* 0x000e2e0000002100 */
[----:B------:R-:W0:Y:S01]  /*0020*/  S2UR UR4, SR_CTAID.X ;  /* 0x00000000000479c3 */ /* 0x000e220000002500 */
[----:B------:R-:W1:Y:S07]  /*0030*/  LDCU UR5, c[0x0][0x390] ;  /* 0x00007200ff0577ac */ /* 0x000e6e0008000800 */
[----:B------:R-:W0:Y:S02]  /*0040*/  LDC R7, c[0x0][0x360] ;  /* 0x0000d800ff077b82 */ /* 0x000e240000000800 */
[----:B0-----:R-:W-:-:S05]  /*0050*/  IMAD R7, R7, UR4, R0 ;  /* 0x0000000407077c24 */ /* 0x001fca000f8e0200 */
[----:B-1----:R-:W-:-:S13]  /*0060*/  ISETP.GE.AND P0, PT, R7, UR5, PT ;  /* 0x0000000507007c0c */ /* 0x002fda000bf06270 */
[----:B------:R-:W-:Y:S05]  /*0070*/  @P0 EXIT ;  /* 0x000000000000094d */ /* 0x000fea0003800000 */
[----:B------:R-:W0:Y:S01]  /*0080*/  LDCU UR6, c[0x0][0x394] ;  /* 0x00007280ff0677ac */ /* 0x000e220008000800 */
[----:B------:R-:W1:Y:S01]  /*0090*/  LDCU.64 UR4, c[0x0][0x358] ;  /* 0x00006b00ff0477ac */ /* 0x000e620008000a00 */
[----:B0-----:R-:W-:-:S09]  /*00a0*/  UISETP.NE.AND UP0, UPT, UR6, 0x1, UPT ;  /* 0x000000010600788c */ /* 0x001fd2000bf05270 */
[----:B-1----:R-:W-:Y:S05]  /*00b0*/  BRA.U !UP0, `(.L_x_9) ;  /* 0x0000000108287547 */ /* 0x002fea000b800000 */
[----:B------:R-:W-:-:S13]  /*00c0*/  ISETP.NE.AND P0, PT, RZ, UR6, PT ;  /* 0x00000006ff007c0c */ /* 0x000fda000bf05270 */
[----:B------:R-:W-:Y:S05]  /*00d0*/  @P0 EXIT ;  /* 0x000000000000094d */ /* 0x000fea0003800000 */
[----:B------:R-:W0:Y:S08]  /*00e0*/  LDC.64 R2, c[0x0][0x380] ;  /* 0x0000e000ff027b82 */ /* 0x000e300000000a00 */
[----:B------:R-:W1:Y:S01]  /*00f0*/  LDC.64 R4, c[0x0][0x388] ;  /* 0x0000e200ff047b82 */ /* 0x000e620000000a00 */
[----:B0-----:R-:W-:-:S06]  /*0100*/  IMAD.WIDE R2, R7, 0x4, R2 ;  /* 0x0000000407027825 */ /* 0x001fcc00078e0202 */
[----:B------:R-:W2:Y:S01]  /*0110*/  LDG.E R2, desc[UR4][R2.64] ;  /* 0x0000000402027981 */ /* 0x000ea2000c1e1900 */
[----:B-1----:R-:W-:Y:S01]  /*0120*/  IMAD.WIDE R4, R7, 0x4, R4 ;  /* 0x0000000407047825 */ /* 0x002fe200078e0204 */
[----:B--2---:R-:W-:-:S05]  /*0130*/  FMNMX R7, RZ, R2, !PT ;  /* 0x00000002ff077209 */ /* 0x004fca0007800000 */
[----:B------:R-:W-:Y:S01]  /*0140*/  STG.E desc[UR4][R4.64], R7 ;  /* 0x0000000704007986 */ /* 0x000fe2000c101904 */
[----:B------:R-:W-:Y:S05]  /*0150*/  EXIT ;  /* 0x000000000000794d */ /* 0x000fea0003800000 */
.L_x_9:
[----:B------:R-:W0:Y:S08]  /*0160*/  LDC.64 R2, c[0x0][0x380] ;  /* 0x0000e000ff027b82 */ /* 0x000e300000000a00 */
[----:B------:R-:W1:Y:S01]  /*0170*/  LDC.64 R4, c[0x0][0x388] ;  /* 0x0000e200ff047b82 */ /* 0x000e620000000a00 */
[----:B0-----:R-:W-:-:S06]  /*0180*/  IMAD.WIDE R2, R7, 0x4, R2 ;  /* 0x0000000407027825 */ /* 0x001fcc00078e0202 */
[----:B------:R-:W2:Y:S01]  /*0190*/  LDG.E R2, desc[UR4][R2.64] ;  /* 0x0000000402027981 */ /* 0x000ea2000c1e1900 */
[----:B------:R-:W-:Y:S01]  /*01a0*/  MOV R10, 0x3c80f082 ;  /* 0x3c80f082000a7802 */ /* 0x000fe20000000f00 */
[----:B------:R-:W-:Y:S02]  /*01b0*/  HFMA2 R11, -RZ, RZ, 1.875, 0 ;  /* 0x3f800000ff0b7431 */ /* 0x000fe400000001ff */
[----:B-1----:R-:W-:-:S04]  /*01c0*/  IMAD.WIDE R4, R7, 0x4, R4 ;  /* 0x0000000407047825 */ /* 0x002fc800078e0204 */
[C---:B--2---:R-:W-:Y:S01]  /*01d0*/  FMUL R0, |R2|.reuse, 2.8853900432586669922 ;  /* 0x4038aa3b02007820 */ /* 0x044fe20000400200 */
[C---:B------:R-:W-:Y:S01]  /*01e0*/  FMUL R9, R2.reuse, R2 ;  /* 0x0000000202097220 */ /* 0x040fe20000400000 */
[C---:B------:R-:W-:Y:S02]  /*01f0*/  FSETP.GE.AND P1, PT, |R2|.reuse, 0.60000002384185791016, PT ;  /* 0x3f19999a0200780b */ /* 0x040fe40003f26200 */
[----:B------:R-:W-:Y:S01]  /*0200*/  FSETP.GE.AND P0, PT, |R2|, 9.010913848876953125, PT ;  /* 0x41102cb40200780b */ /* 0x000fe20003f06200 */
[C---:B------:R-:W-:Y:S01]  /*0210*/  FFMA R10, R9.reuse, R10, -0.052303962409496307373 ;  /* 0xbd563cae090a7423 */ /* 0x040fe2000000000a */
[----:B------:R-:W0:Y:S02]  /*0220*/  MUFU.EX2 R0, R0 ;  /* 0x0000000000007308 */ /* 0x000e240000000800 */
[----:B0-----:R-:W-:Y:S01]  /*0230*/  FADD R6, R0, 1 ;  /* 0x3f80000000067421 */ /* 0x001fe20000000000 */
[----:B------:R-:W-:-:S04]  /*0240*/  FFMA R0, R9, R10, 0.1331529766321182251 ;  /* 0x3e08594109007423 */ /* 0x000fc8000000000a */
[C---:B------:R-:W-:Y:S01]  /*0250*/  FFMA R0, R9.reuse, R0, -0.33332768082618713379 ;  /* 0xbeaaa9ed09007423 */ /* 0x040fe20000000000 */
[----:B------:R-:W0:Y:S03]  /*0260*/  MUFU.RCP R6, R6 ;  /* 0x0000000600067308 */ /* 0x000e260000001000 */
[----:B------:R-:W-:Y:S01]  /*0270*/  FFMA R9, R9, R0, RZ ;  /* 0x0000000009097223 */ /* 0x000fe200000000ff */
[----:B0-----:R-:W-:-:S05]  /*0280*/  FFMA R8, R6, -2, R11 ;  /* 0xc000000006087823 */ /* 0x001fca000000000b */
[----:B------:R-:W-:-:S04]  /*0290*/  FSEL R3, R8, 1, !P0 ;  /* 0x3f80000008037808 */ /* 0x000fc80004000000 */
[--C-:B------:R-:W-:Y:S01]  /*02a0*/  LOP3.LUT R3, R3, 0x80000000, R2.reuse, 0xb8, !PT ;  /* 0x8000000003037812 */ /* 0x100fe200078eb802 */
[----:B------:R-:W-:-:S05]  /*02b0*/  @!P1 FFMA R3, R2, R9, R2 ;  /* 0x0000000902039223 */ /* 0x000fca0000000002 */
[----:B------:R-:W-:Y:S01]  /*02c0*/  STG.E desc[UR4][R4.64], R3 ;  /* 0x0000000304007986 */ /* 0x000fe2000c101904 */
[----:B------:R-:W-:Y:S05]  /*02d0*/  EXIT ;  /* 0x000000000000794d */ /* 0x000fea0003800000 */
.L_x_10:
        /* <DEDUP_REMOVED lines=10> */
.L_x_63:


//--------------------- .text._Z18output_probabilityPfS_i --------------------------
	.section	.text._Z18output_probabilityPfS_i,"ax",@progbits
	.align	128
        .global         _Z18output_probabilityPfS_i
        .type           _Z18output_probabilityPfS_i,@function
        .size           _Z18output_probabilityPfS_i,(.L_x_60 - _Z18output_probabilityPfS_i)
        .other          _Z18output_probabilityPfS_i,@"STO_CUDA_ENTRY STV_DEFAULT"
_Z18output_probabilityPfS_i:
.text._Z18output_probabilityPfS_i:
[----:B------:R-:W-:Y:S01]  /*0000*/  LDC R1, c[0x0][0x37c] ;  /* 0x0000df00ff017b82 */ /* 0x000fe20000000800 */
[----:B------:R-:W0:Y:S02]  /*0010*/  S2R R0, SR_TID.X ;  /* 0x0000000000007919 */ /* 0x000e240000002100 */
[----:B0-----:R-:W-:-:S13]  /*0020*/  ISETP.NE.AND P0, PT, R0, RZ, PT ;  /* 0x000000ff0000720c */ /* 0x001fda0003f05270 */
[----:B------:R-:W-:Y:S05]  /*0030*/  @P0 EXIT ;  /* 0x000000000000094d */ /* 0x000fea0003800000 */
[----:B------:R-:W0:Y:S01]  /*0040*/  LDCU UR4, c[0x0][0x390] ;  /* 0x00007200ff0477ac */ /* 0x000e220008000800 */
[----:B------:R-:W-:Y:S01]  /*0050*/  HFMA2 R3, -RZ, RZ, 0, 0 ;  /* 0x00000000ff037431 */ /* 0x000fe200000001ff */
[----:B------:R-:W1:Y:S01]  /*0060*/  LDCU.64 UR10, c[0x0][0x358] ;  /* 0x00006b00ff0a77ac */ /* 0x000e620008000a00 */
[----:B0-----:R-:W-:-:S09]  /*0070*/  UISETP.GE.AND UP0, UPT, UR4, 0x1, UPT ;  /* 0x000000010400788c */ /* 0x001fd2000bf06270 */
[----:B-1----:R-:W-:Y:S05]  /*0080*/  BRA.U !UP0, `(.L_x_11) ;  /* 0x0000000908dc7547 */ /* 0x002fea000b800000 */
[----:B------:R-:W-:Y:S01]  /*0090*/  UISETP.GE.U32.AND UP1, UPT, UR4, 0x8, UPT ;  /* 0x000000080400788c */ /* 0x000fe2000bf26070 */
[----:B------:R-:W-:Y:S01]  /*00a0*/  MOV R3, RZ ;  /* 0x000000ff00037202 */ /* 0x000fe20000000f00 */
[----:B------:R-:W-:Y:S01]  /*00b0*/  ULOP3.LUT UR8, UR4, 0x7, URZ, 0xc0, !UPT ;  /* 0x0000000704087892 */ /* 0x000fe2000f8ec0ff */
[----:B------:R-:W-:-:S03]  /*00c0*/  MOV R0, RZ ;  /* 0x000000ff00007202 */ /* 0x000fc60000000f00 */
[----:B------:R-:W-:-:S03]  /*00d0*/  UISETP.NE.AND UP0, UPT, UR8, URZ, UPT ;  /* 0x000000ff0800728c */ /* 0x000fc6000bf05270 */
[----:B------:R-:W-:Y:S08]  /*00e0*/  BRA.U !UP1, `(.L_x_12) ;  /* 0x0000000509607547 */ /* 0x000ff0000b800000 */
[----:B------:R-:W0:Y:S01]  /*00f0*/  LDCU.64 UR6, c[0x0][0x380] ;  /* 0x00007000ff0677ac */ /* 0x000e220008000a00 */
[----:B------:R-:W-:Y:S01]  /*0100*/  MOV R3, RZ ;  /* 0x000000ff00037202 */ /* 0x000fe20000000f00 */
[----:B------:R-:W-:-:S06]  /*0110*/  ULOP3.LUT UR4, UR4, 0x7ffffff8, URZ, 0xc0, !UPT ;  /* 0x7ffffff804047892 */ /* 0x000fcc000f8ec0ff */
[----:B------:R-:W-:Y:S01]  /*0120*/  MOV R0, UR4 ;  /* 0x0000000400007c02 */ /* 0x000fe20008000f00 */
[----:B0-----:R-:W-:-:S04]  /*0130*/  UIADD3 UR5, UP1, UPT, UR6, 0x10, URZ ;  /* 0x0000001006057890 */ /* 0x001fc8000ff3e0ff */
[----:B------:R-:W-:Y:S02]  /*0140*/  UIADD3.X UR6, UPT, UPT, URZ, UR7, URZ, UP1, !UPT ;  /* 0x00000007ff067290 */ /* 0x000fe40008ffe4ff */
[----:B------:R-:W-:Y:S01]  /*0150*/  MOV R4, UR5 ;  /* 0x0000000500047c02 */ /* 0x000fe20008000f00 */
[----:B------:R-:W-:-:S03]  /*0160*/  UIADD3 UR7, UPT, UPT, -UR4, URZ, URZ ;  /* 0x000000ff04077290 */ /* 0x000fc6000fffe1ff */
[----:B------:R-:W-:-:S09]  /*0170*/  MOV R5, UR6 ;  /* 0x0000000600057c02 */ /* 0x000fd20008000f00 */
.L_x_13:
[----:B------:R-:W2:Y:S04]  /*0180*/  LDG.E R10, desc[UR10][R4.64+-0x10] ;  /* 0xfffff00a040a7981 */ /* 0x000ea8000c1e1900 */
[----:B------:R-:W3:Y:S04]  /*0190*/  LDG.E R20, desc[UR10][R4.64+-0x8] ;  /* 0xfffff80a04147981 */ /* 0x000ee8000c1e1900 */
[----:B------:R-:W4:Y:S04]  /*01a0*/  LDG.E R22, desc[UR10][R4.64+-0xc] ;  /* 0xfffff40a04167981 */ /* 0x000f28000c1e1900 */
[----:B------:R-:W5:Y:S04]  /*01b0*/  LDG.E R16, desc[UR10][R4.64+-0x4] ;  /* 0xfffffc0a04107981 */ /* 0x000f68000c1e1900 */
[----:B------:R-:W5:Y:S04]  /*01c0*/  LDG.E R14, desc[UR10][R4.64] ;  /* 0x0000000a040e7981 */ /* 0x000f68000c1e1900 */
[----:B------:R-:W5:Y:S04]  /*01d0*/  LDG.E R9, desc[UR10][R4.64+0x4] ;  /* 0x0000040a04097981 */ /* 0x000f68000c1e1900 */
[----:B------:R-:W5:Y:S04]  /*01e0*/  LDG.E R6, desc[UR10][R4.64+0x8] ;  /* 0x0000080a04067981 */ /* 0x000f68000c1e1900 */
[----:B------:R0:W5:Y:S01]  /*01f0*/  LDG.E R2, desc[UR10][R4.64+0xc] ;  /* 0x00000c0a04027981 */ /* 0x000162000c1e1900 */
[----:B------:R-:W-:Y:S01]  /*0200*/  HFMA2 R11, -RZ, RZ, 0.96630859375, -0.0022525787353515625 ;  /* 0x3bbb989dff0b7431 */ /* 0x000fe200000001ff */
[----:B------:R-:W-:Y:S01]  /*0210*/  MOV R8, 0x437c0000 ;  /* 0x437c000000087802 */ /* 0x000fe20000000f00 */
[----:B------:R-:W-:-:S04]  /*0220*/  UIADD3 UR7, UPT, UPT, UR7, 0x8, URZ ;  /* 0x0000000807077890 */ /* 0x000fc8000fffe0ff */
[----:B------:R-:W-:Y:S01]  /*0230*/  UISETP.NE.AND UP1, UPT, UR7, URZ, UPT ;  /* 0x000000ff0700728c */ /* 0x000fe2000bf25270 */
[----:B0-----:R-:W-:-:S04]  /*0240*/  IADD3 R4, P0, PT, R4, 0x20, RZ ;  /* 0x0000002004047810 */ /* 0x001fc80007f1e0ff */
[----:B------:R-:W-:Y:S01]  /*0250*/  IADD3.X R5, PT, PT, RZ, R5, RZ, P0, !PT ;  /* 0x00000005ff057210 */ /* 0x000fe200007fe4ff */
[----:B--2---:R-:W-:-:S04]  /*0260*/  FFMA.SAT R7, R10, R11, 0.5 ;  /* 0x3f0000000a077423 */ /* 0x004fc8000000200b */
[----:B------:R-:W-:-:S04]  /*0270*/  FFMA.RM R12, R7, R8, 12582913 ;  /* 0x4b400001070c7423 */ /* 0x000fc80000004008 */
[----:B------:R-:W-:Y:S01]  /*0280*/  FADD R13, R12, -12583039 ;  /* 0xcb40007f0c0d7421 */ /* 0x000fe20000000000 */
[----:B---3--:R-:W-:-:S03]  /*0290*/  FFMA.SAT R17, R20, R11, 0.5 ;  /* 0x3f00000014117423 */ /* 0x008fc6000000200b */
[----:B------:R-:W-:Y:S01]  /*02a0*/  FFMA R13, R10, 1.4426950216293334961, -R13 ;  /* 0x3fb8aa3b0a0d7823 */ /* 0x000fe2000000080d */
[----:B----4-:R-:W-:-:S03]  /*02b0*/  FFMA.SAT R7, R22, R11, 0.5 ;  /* 0x3f00000016077423 */ /* 0x010fc6000000200b */
[----:B------:R-:W-:Y:S01]  /*02c0*/  FFMA R18, R10, 1.925963033500011079e-08, R13 ;  /* 0x32a570600a127823 */ /* 0x000fe2000000000d */
[-C--:B------:R-:W-:Y:S01]  /*02d0*/  FFMA.RM R10, R17, R8.reuse, 12582913 ;  /* 0x4b400001110a7423 */ /* 0x080fe20000004008 */
[-C--:B-----5:R-:W-:Y:S01]  /*02e0*/  FFMA.SAT R13, R16, R11.reuse, 0.5 ;  /* 0x3f000000100d7423 */ /* 0x0a0fe2000000200b */
[-C--:B------:R-:W-:Y:S02]  /*02f0*/  FFMA.RM R7, R7, R8.reuse, 12582913 ;  /* 0x4b40000107077423 */ /* 0x080fe40000004008 */
[----:B------:R-:W-:Y:S01]  /*0300*/  FADD R17, R10, -12583039 ;  /* 0xcb40007f0a117421 */ /* 0x000fe20000000000 */
[----:B------:R-:W-:Y:S01]  /*0310*/  FFMA.RM R13, R13, R8, 12582913 ;  /* 0x4b4000010d0d7423 */ /* 0x000fe20000004008 */
[----:B------:R-:W-:Y:S02]  /*0320*/  FFMA.SAT R23, R14, R11, 0.5 ;  /* 0x3f0000000e177423 */ /* 0x000fe4000000200b */
[----:B------:R-:W-:Y:S01]  /*0330*/  FFMA R17, R20, 1.4426950216293334961, -R17 ;  /* 0x3fb8aa3b14117823 */ /* 0x000fe20000000811 */
[----:B------:R-:W-:Y:S01]  /*0340*/  FADD R15, R7, -12583039 ;  /* 0xcb40007f070f7421 */ /* 0x000fe20000000000 */
[----:B------:R-:W-:-:S02]  /*0350*/  FADD R21, R13, -12583039 ;  /* 0xcb40007f0d157421 */ /* 0x000fc40000000000 */
[----:B------:R-:W-:Y:S01]  /*0360*/  FFMA R19, R20, 1.925963033500011079e-08, R17 ;  /* 0x32a5706014137823 */ /* 0x000fe20000000011 */
[-C--:B------:R-:W-:Y:S01]  /*0370*/  FFMA.RM R17, R23, R8.reuse, 12582913 ;  /* 0x4b40000117117423 */ /* 0x080fe20000004008 */
[----:B------:R-:W-:Y:S01]  /*0380*/  FFMA R15, R22, 1.4426950216293334961, -R15 ;  /* 0x3fb8aa3b160f7823 */ /* 0x000fe2000000080f */
[----:B------:R-:W-:Y:S01]  /*0390*/  FFMA R21, R16, 1.4426950216293334961, -R21 ;  /* 0x3fb8aa3b10157823 */ /* 0x000fe20000000815 */
[-C--:B------:R-:W-:Y:S01]  /*03a0*/  FFMA.SAT R25, R9, R11.reuse, 0.5 ;  /* 0x3f00000009197423 */ /* 0x080fe2000000200b */
[----:B------:R-:W-:Y:S01]  /*03b0*/  FADD R23, R17, -12583039 ;  /* 0xcb40007f11177421 */ /* 0x000fe20000000000 */
[----:B------:R-:W-:Y:S01]  /*03c0*/  FFMA R15, R22, 1.925963033500011079e-08, R15 ;  /* 0x32a57060160f7823 */ /* 0x000fe2000000000f */
[----:B------:R-:W0:Y:S01]  /*03d0*/  MUFU.EX2 R18, R18 ;  /* 0x0000001200127308 */ /* 0x000e220000000800 */
[----:B------:R-:W-:Y:S01]  /*03e0*/  FFMA R20, R16, 1.925963033500011079e-08, R21 ;  /* 0x32a5706010147823 */ /* 0x000fe20000000015 */
[----:B------:R-:W-:Y:S01]  /*03f0*/  FFMA.RM R16, R25, R8, 12582913 ;  /* 0x4b40000119107423 */ /* 0x000fe20000004008 */
[----:B------:R-:W-:Y:S01]  /*0400*/  FFMA R23, R14, 1.4426950216293334961, -R23 ;  /* 0x3fb8aa3b0e177823 */ /* 0x000fe20000000817 */
[----:B------:R-:W-:-:S02]  /*0410*/  FFMA.SAT R25, R6, R11, 0.5 ;  /* 0x3f00000006197423 */ /* 0x000fc4000000200b */
[----:B------:R-:W-:Y:S01]  /*0420*/  FADD R22, R16, -12583039 ;  /* 0xcb40007f10167421 */ /* 0x000fe20000000000 */
[----:B------:R-:W-:Y:S01]  /*0430*/  FFMA R21, R14, 1.925963033500011079e-08, R23 ;  /* 0x32a570600e157823 */ /* 0x000fe20000000017 */
[----:B------:R-:W1:Y:S01]  /*0440*/  MUFU.EX2 R15, R15 ;  /* 0x0000000f000f7308 */ /* 0x000e620000000800 */
[-C--:B------:R-:W-:Y:S01]  /*0450*/  FFMA.RM R14, R25, R8.reuse, 12582913 ;  /* 0x4b400001190e7423 */ /* 0x080fe20000004008 */
[----:B------:R-:W-:Y:S01]  /*0460*/  FFMA.SAT R23, R2, R11, 0.5 ;  /* 0x3f00000002177423 */ /* 0x000fe2000000200b */
[----:B------:R-:W-:Y:S02]  /*0470*/  FFMA R22, R9, 1.4426950216293334961, -R22 ;  /* 0x3fb8aa3b09167823 */ /* 0x000fe40000000816 */
[----:B------:R-:W-:Y:S01]  /*0480*/  FADD R11, R14, -12583039 ;  /* 0xcb40007f0e0b7421 */ /* 0x000fe20000000000 */
[----:B------:R-:W-:Y:S02]  /*0490*/  FFMA.RM R8, R23, R8, 12582913 ;  /* 0x4b40000117087423 */ /* 0x000fe40000004008 */
[----:B------:R-:W2:Y:S01]  /*04a0*/  MUFU.EX2 R19, R19 ;  /* 0x0000001300137308 */ /* 0x000ea20000000800 */
[----:B------:R-:W-:Y:S01]  /*04b0*/  SHF.L.U32 R12, R12, 0x17, RZ ;  /* 0x000000170c0c7819 */ /* 0x000fe200000006ff */
[----:B------:R-:W-:Y:S01]  /*04c0*/  FFMA R9, R9, 1.925963033500011079e-08, R22 ;  /* 0x32a5706009097823 */ /* 0x000fe20000000016 */
[----:B------:R-:W-:Y:S01]  /*04d0*/  FFMA R11, R6, 1.4426950216293334961, -R11 ;  /* 0x3fb8aa3b060b7823 */ /* 0x000fe2000000080b */
[----:B------:R-:W-:-:S04]  /*04e0*/  FADD R23, R8, -12583039 ;  /* 0xcb40007f08177421 */ /* 0x000fc80000000000 */
[----:B------:R-:W3:Y:S01]  /*04f0*/  MUFU.EX2 R20, R20 ;  /* 0x0000001400147308 */ /* 0x000ee20000000800 */
[----:B------:R-:W-:Y:S01]  /*0500*/  SHF.L.U32 R7, R7, 0x17, RZ ;  /* 0x0000001707077819 */ /* 0x000fe200000006ff */
[----:B0-----:R-:W-:Y:S01]  /*0510*/  FFMA R12, R12, R18, R3 ;  /* 0x000000120c0c7223 */ /* 0x001fe20000000003 */
[----:B------:R-:W-:Y:S01]  /*0520*/  FFMA R11, R6, 1.925963033500011079e-08, R11 ;  /* 0x32a57060060b7823 */ /* 0x000fe2000000000b */
[----:B------:R-:W-:-:S04]  /*0530*/  FFMA R23, R2, 1.4426950216293334961, -R23 ;  /* 0x3fb8aa3b02177823 */ /* 0x000fc80000000817 */
[----:B------:R-:W0:Y:S01]  /*0540*/  MUFU.EX2 R21, R21 ;  /* 0x0000001500157308 */ /* 0x000e220000000800 */
[----:B------:R-:W-:Y:S01]  /*0550*/  SHF.L.U32 R3, R10, 0x17, RZ ;  /* 0x000000170a037819 */ /* 0x000fe200000006ff */
[----:B-1----:R-:W-:Y:S01]  /*0560*/  FFMA R12, R7, R15, R12 ;  /* 0x0000000f070c7223 */ /* 0x002fe2000000000c */
[----:B------:R-:W-:Y:S01]  /*0570*/  FFMA R23, R2, 1.925963033500011079e-08, R23 ;  /* 0x32a5706002177823 */ /* 0x000fe20000000017 */
[----:B------:R-:W-:-:S04]  /*0580*/  SHF.L.U32 R6, R13, 0x17, RZ ;  /* 0x000000170d067819 */ /* 0x000fc800000006ff */
[----:B------:R-:W1:Y:S01]  /*0590*/  MUFU.EX2 R9, R9 ;  /* 0x0000000900097308 */ /* 0x000e620000000800 */
[----:B--2---:R-:W-:Y:S01]  /*05a0*/  FFMA R3, R3, R19, R12 ;  /* 0x0000001303037223 */ /* 0x004fe2000000000c */
[----:B------:R-:W-:-:S06]  /*05b0*/  SHF.L.U32 R17, R17, 0x17, RZ ;  /* 0x0000001711117819 */ /* 0x000fcc00000006ff */
[----:B------:R-:W2:Y:S01]  /*05c0*/  MUFU.EX2 R11, R11 ;  /* 0x0000000b000b7308 */ /* 0x000ea20000000800 */
[----:B---3--:R-:W-:Y:S01]  /*05d0*/  FFMA R6, R6, R20, R3 ;  /* 0x0000001406067223 */ /* 0x008fe20000000003 */
[----:B------:R-:W-:-:S06]  /*05e0*/  SHF.L.U32 R3, R16, 0x17, RZ ;  /* 0x0000001710037819 */ /* 0x000fcc00000006ff */
[----:B------:R-:W3:Y:S01]  /*05f0*/  MUFU.EX2 R23, R23 ;  /* 0x0000001700177308 */ /* 0x000ee20000000800 */
[----:B0-----:R-:W-:Y:S01]  /*0600*/  FFMA R6, R17, R21, R6 ;  /* 0x0000001511067223 */ /* 0x001fe20000000006 */
[----:B------:R-:W-:-:S03]  /*0610*/  SHF.L.U32 R14, R14, 0x17, RZ ;  /* 0x000000170e0e7819 */ /* 0x000fc600000006ff */
[----:B-1----:R-:W-:Y:S01]  /*0620*/  FFMA R3, R3, R9, R6 ;  /* 0x0000000903037223 */ /* 0x002fe20000000006 */
[----:B------:R-:W-:-:S03]  /*0630*/  SHF.L.U32 R8, R8, 0x17, RZ ;  /* 0x0000001708087819 */ /* 0x000fc600000006ff */
[----:B--2---:R-:W-:-:S04]  /*0640*/  FFMA R3, R14, R11, R3 ;  /* 0x0000000b0e037223 */ /* 0x004fc80000000003 */
[----:B---3--:R-:W-:Y:S01]  /*0650*/  FFMA R3, R8, R23, R3 ;  /* 0x0000001708037223 */ /* 0x008fe20000000003 */
[----:B------:R-:W-:Y:S06]  /*0660*/  BRA.U UP1, `(.L_x_13) ;  /* 0xfffffff901c47547 */ /* 0x000fec000b83ffff */
.L_x_12:
[----:B------:R-:W-:Y:S05]  /*0670*/  BRA.U !UP0, `(.L_x_11) ;  /* 0x0000000508607547 */ /* 0x000fea000b800000 */
[----:B------:R-:W0:Y:S01]  /*0680*/  LDCU UR4, c[0x0][0x390] ;  /* 0x00007200ff0477ac */ /* 0x000e220008000800 */
[----:B------:R-:W-:Y:S02]  /*0690*/  UISETP.GE.U32.AND UP0, UPT, UR8, 0x4, UPT ;  /* 0x000000040800788c */ /* 0x000fe4000bf06070 */
[----:B0-----:R-:W-:-:S04]  /*06a0*/  ULOP3.LUT UR5, UR4, 0x3, URZ, 0xc0, !UPT ;  /* 0x0000000304057892 */ /* 0x001fc8000f8ec0ff */
[----:B------:R-:W-:-:S03]  /*06b0*/  UISETP.NE.AND UP1, UPT, UR5, URZ, UPT ;  /* 0x000000ff0500728c */ /* 0x000fc6000bf25270 */
[----:B------:R-:W-:Y:S08]  /*06c0*/  BRA.U !UP0, `(.L_x_14) ;  /* 0x0000000108a47547 */ /* 0x000ff0000b800000 */
[----:B------:R-:W0:Y:S02]  /*06d0*/  LDC.64 R6, c[0x0][0x380] ;  /* 0x0000e000ff067b82 */ /* 0x000e240000000a00 */
[----:B0-----:R-:W-:-:S05]  /*06e0*/  IMAD.WIDE.U32 R6, R0, 0x4, R6 ;  /* 0x0000000400067825 */ /* 0x001fca00078e0006 */
[----:B------:R-:W2:Y:S04]  /*06f0*/  LDG.E R8, desc[UR10][R6.64] ;  /* 0x0000000a06087981 */ /* 0x000ea8000c1e1900 */
[----:B------:R-:W3:Y:S04]  /*0700*/  LDG.E R10, desc[UR10][R6.64+0x4] ;  /* 0x0000040a060a7981 */ /* 0x000ee8000c1e1900 */
[----:B------:R-:W4:Y:S04]  /*0710*/  LDG.E R12, desc[UR10][R6.64+0x8] ;  /* 0x0000080a060c7981 */ /* 0x000f28000c1e1900 */
[----:B------:R-:W5:Y:S01]  /*0720*/  LDG.E R4, desc[UR10][R6.64+0xc] ;  /* 0x00000c0a06047981 */ /* 0x000f62000c1e1900 */
[----:B------:R-:W-:Y:S01]  /*0730*/  HFMA2 R15, -RZ, RZ, 0.96630859375, -0.0022525787353515625 ;  /* 0x3bbb989dff0f7431 */ /* 0x000fe200000001ff */
[----:B------:R-:W-:-:S02]  /*0740*/  MOV R14, 0x437c0000 ;  /* 0x437c0000000e7802 */ /* 0x000fc40000000f00 */
[----:B------:R-:W-:Y:S02]  /*0750*/  IADD3 R0, PT, PT, R0, 0x4, RZ ;  /* 0x0000000400007810 */ /* 0x000fe40007ffe0ff */
[----:B--2---:R-:W-:-:S04]  /*0760*/  FFMA.SAT R5, R8, R15, 0.5 ;  /* 0x3f00000008057423 */ /* 0x004fc8000000200f */
[----:B------:R-:W-:Y:S01]  /*0770*/  FFMA.RM R5, R5, R14, 12582913 ;  /* 0x4b40000105057423 */ /* 0x000fe2000000400e */
[----:B---3--:R-:W-:-:S03]  /*0780*/  FFMA.SAT R2, R10, R15, 0.5 ;  /* 0x3f0000000a027423 */ /* 0x008fc6000000200f */
[----:B------:R-:W-:Y:S01]  /*0790*/  FADD R9, R5, -12583039 ;  /* 0xcb40007f05097421 */ /* 0x000fe20000000000 */
[-C--:B------:R-:W-:Y:S01]  /*07a0*/  FFMA.RM R2, R2, R14.reuse, 12582913 ;  /* 0x4b40000102027423 */ /* 0x080fe2000000400e */
[-C--:B----4-:R-:W-:Y:S02]  /*07b0*/  FFMA.SAT R13, R12, R15.reuse, 0.5 ;  /* 0x3f0000000c0d7423 */ /* 0x090fe4000000200f */
[----:B------:R-:W-:Y:S01]  /*07c0*/  FFMA R9, R8, 1.4426950216293334961, -R9 ;  /* 0x3fb8aa3b08097823 */ /* 0x000fe20000000809 */
[----:B------:R-:W-:Y:S01]  /*07d0*/  FADD R11, R2, -12583039 ;  /* 0xcb40007f020b7421 */ /* 0x000fe20000000000 */
[-C--:B------:R-:W-:Y:S01]  /*07e0*/  FFMA.RM R13, R13, R14.reuse, 12582913 ;  /* 0x4b4000010d0d7423 */ /* 0x080fe2000000400e */
[----:B-----5:R-:W-:Y:S01]  /*07f0*/  FFMA.SAT R6, R4, R15, 0.5 ;  /* 0x3f00000004067423 */ /* 0x020fe2000000200f */
[----:B------:R-:W-:Y:S01]  /*0800*/  FFMA R9, R8, 1.925963033500011079e-08, R9 ;  /* 0x32a5706008097823 */ /* 0x000fe20000000009 */
[----:B------:R-:W-:Y:S01]  /*0810*/  FFMA R11, R10, 1.4426950216293334961, -R11 ;  /* 0x3fb8aa3b0a0b7823 */ /* 0x000fe2000000080b */
[C---:B------:R-:W-:Y:S01]  /*0820*/  FADD R7, R13.reuse, -12583039 ;  /* 0xcb40007f0d077421 */ /* 0x040fe20000000000 */
[----:B------:R-:W-:Y:S01]  /*0830*/  FFMA.RM R6, R6, R14, 12582913 ;  /* 0x4b40000106067423 */ /* 0x000fe2000000400e */
[----:B------:R-:W-:Y:S01]  /*0840*/  SHF.L.U32 R13, R13, 0x17, RZ ;  /* 0x000000170d0d7819 */ /* 0x000fe200000006ff */
[----:B------:R-:W-:Y:S01]  /*0850*/  FFMA R11, R10, 1.925963033500011079e-08, R11 ;  /* 0x32a570600a0b7823 */ /* 0x000fe2000000000b */
[----:B------:R-:W-:Y:S01]  /*0860*/  FFMA R7, R12, 1.4426950216293334961, -R7 ;  /* 0x3fb8aa3b0c077823 */ /* 0x000fe20000000807 */
[----:B------:R-:W-:Y:S01]  /*0870*/  FADD R15, R6, -12583039 ;  /* 0xcb40007f060f7421 */ /* 0x000fe20000000000 */
[----:B------:R-:W0:Y:S02]  /*0880*/  MUFU.EX2 R9, R9 ;  /* 0x0000000900097308 */ /* 0x000e240000000800 */
[----:B------:R-:W-:Y:S01]  /*0890*/  FFMA R7, R12, 1.925963033500011079e-08, R7 ;  /* 0x32a570600c077823 */ /* 0x000fe20000000007 */
[----:B------:R-:W-:-:S04]  /*08a0*/  FFMA R15, R4, 1.4426950216293334961, -R15 ;  /* 0x3fb8aa3b040f7823 */ /* 0x000fc8000000080f */
[----:B------:R-:W-:Y:S01]  /*08b0*/  FFMA R15, R4, 1.925963033500011079e-08, R15 ;  /* 0x32a57060040f7823 */ /* 0x000fe2000000000f */
[----:B------:R-:W1:Y:S01]  /*08c0*/  MUFU.EX2 R11, R11 ;  /* 0x0000000b000b7308 */ /* 0x000e620000000800 */
[----:B------:R-:W-:Y:S02]  /*08d0*/  SHF.L.U32 R4, R5, 0x17, RZ ;  /* 0x0000001705047819 */ /* 0x000fe400000006ff */
[----:B------:R-:W-:-:S05]  /*08e0*/  SHF.L.U32 R5, R2, 0x17, RZ ;  /* 0x0000001702057819 */ /* 0x000fca00000006ff */
[----:B------:R-:W2:Y:S01]  /*08f0*/  MUFU.EX2 R7, R7 ;  /* 0x0000000700077308 */ /* 0x000ea20000000800 */
[----:B0-----:R-:W-:Y:S01]  /*0900*/  FFMA R4, R4, R9, R3 ;  /* 0x0000000904047223 */ /* 0x001fe20000000003 */
[----:B------:R-:W-:-:S06]  /*0910*/  SHF.L.U32 R3, R6, 0x17, RZ ;  /* 0x0000001706037819 */ /* 0x000fcc00000006ff */
[----:B------:R-:W0:Y:S01]  /*0920*/  MUFU.EX2 R15, R15 ;  /* 0x0000000f000f7308 */ /* 0x000e220000000800 */
[----:B-1----:R-:W-:-:S04]  /*0930*/  FFMA R4, R5, R11, R4 ;  /* 0x0000000b05047223 */ /* 0x002fc80000000004 */
[----:B--2---:R-:W-:-:S04]  /*0940*/  FFMA R4, R13, R7, R4 ;  /* 0x000000070d047223 */ /* 0x004fc80000000004 */
[----:B0-----:R-:W-:-:S07]  /*0950*/  FFMA R3, R3, R15, R4 ;  /* 0x0000000f03037223 */ /* 0x001fce0000000004 */
.L_x_14:
[----:B------:R-:W-:Y:S05]  /*0960*/  BRA.U !UP1, `(.L_x_11) ;  /* 0x0000000109a47547 */ /* 0x000fea000b800000 */
[----:B------:R-:W-:Y:S02]  /*0970*/  UISETP.NE.AND UP0, UPT, UR5, 0x1, UPT ;  /* 0x000000010500788c */ /* 0x000fe4000bf05270 */
[----:B------:R-:W-:-:S04]  /*0980*/  ULOP3.LUT UR4, UR4, 0x1, URZ, 0xc0, !UPT ;  /* 0x0000000104047892 */ /* 0x000fc8000f8ec0ff */
[----:B------:R-:W-:-:S03]  /*0990*/  UISETP.NE.U32.AND UP1, UPT, UR4, 0x1, UPT ;  /* 0x000000010400788c */ /* 0x000fc6000bf25070 */
[----:B------:R-:W-:Y:S08]  /*09a0*/  BRA.U !UP0, `(.L_x_15) ;  /* 0x00000001085c7547 */ /* 0x000ff0000b800000 */
[----:B------:R-:W0:Y:S02]  /*09b0*/  LDC.64 R4, c[0x0][0x380] ;  /* 0x0000e000ff047b82 */ /* 0x000e240000000a00 */
[----:B0-----:R-:W-:-:S05]  /*09c0*/  IMAD.WIDE.U32 R4, R0, 0x4, R4 ;  /* 0x0000000400047825 */ /* 0x001fca00078e0004 */
[----:B------:R-:W2:Y:S04]  /*09d0*/  LDG.E R2, desc[UR10][R4.64] ;  /* 0x0000000a04027981 */ /* 0x000ea8000c1e1900 */
[----:B------:R-:W3:Y:S01]  /*09e0*/  LDG.E R8, desc[UR10][R4.64+0x4] ;  /* 0x0000040a04087981 */ /* 0x000ee2000c1e1900 */
[----:B------:R-:W-:Y:S01]  /*09f0*/  HFMA2 R7, -RZ, RZ, 0.96630859375, -0.0022525787353515625 ;  /* 0x3bbb989dff077431 */ /* 0x000fe200000001ff */
[----:B------:R-:W-:Y:S02]  /*0a00*/  MOV R9, 0x437c0000 ;  /* 0x437c000000097802 */ /* 0x000fe40000000f00 */
[----:B------:R-:W-:Y:S02]  /*0a10*/  IADD3 R0, PT, PT, R0, 0x2, RZ ;  /* 0x0000000200007810 */ /* 0x000fe40007ffe0ff */
[----:B--2---:R-:W-:-:S04]  /*0a20*/  FFMA.SAT R6, R2, R7, 0.5 ;  /* 0x3f00000002067423 */ /* 0x004fc80000002007 */
[----:B------:R-:W-:Y:S01]  /*0a30*/  FFMA.RM R6, R6, R9, 12582913 ;  /* 0x4b40000106067423 */ /* 0x000fe20000004009 */
[----:B---3--:R-:W-:-:S03]  /*0a40*/  FFMA.SAT R10, R8, R7, 0.5 ;  /* 0x3f000000080a7423 */ /* 0x008fc60000002007 */
[----:B------:R-:W-:Y:S01]  /*0a50*/  FADD R7, R6, -12583039 ;  /* 0xcb40007f06077421 */ /* 0x000fe20000000000 */
[----:B------:R-:W-:Y:S01]  /*0a60*/  FFMA.RM R10, R10, R9, 12582913 ;  /* 0x4b4000010a0a7423 */ /* 0x000fe20000004009 */
[----:B------:R-:W-:Y:S02]  /*0a70*/  SHF.L.U32 R6, R6, 0x17, RZ ;  /* 0x0000001706067819 */ /* 0x000fe400000006ff */
[----:B------:R-:W-:Y:S01]  /*0a80*/  FFMA R7, R2, 1.4426950216293334961, -R7 ;  /* 0x3fb8aa3b02077823 */ /* 0x000fe20000000807 */
[C---:B------:R-:W-:Y:S01]  /*0a90*/  FADD R9, R10.reuse, -12583039 ;  /* 0xcb40007f0a097421 */ /* 0x040fe20000000000 */
[----:B------:R-:W-:Y:S02]  /*0aa0*/  SHF.L.U32 R10, R10, 0x17, RZ ;  /* 0x000000170a0a7819 */ /* 0x000fe400000006ff */
[----:B------:R-:W-:Y:S01]  /*0ab0*/  FFMA R7, R2, 1.925963033500011079e-08, R7 ;  /* 0x32a5706002077823 */ /* 0x000fe20000000007 */
[----:B------:R-:W-:-:S04]  /*0ac0*/  FFMA R9, R8, 1.4426950216293334961, -R9 ;  /* 0x3fb8aa3b08097823 */ /* 0x000fc80000000809 */
[----:B------:R-:W-:Y:S01]  /*0ad0*/  FFMA R9, R8, 1.925963033500011079e-08, R9 ;  /* 0x32a5706008097823 */ /* 0x000fe20000000009 */
[----:B------:R-:W0:Y:S08]  /*0ae0*/  MUFU.EX2 R7, R7 ;  /* 0x0000000700077308 */ /* 0x000e300000000800 */
[----:B------:R-:W1:Y:S01]  /*0af0*/  MUFU.EX2 R9, R9 ;  /* 0x0000000900097308 */ /* 0x000e620000000800 */
[----:B0-----:R-:W-:-:S04]  /*0b00*/  FFMA R3, R6, R7, R3 ;  /* 0x0000000706037223 */ /* 0x001fc80000000003 */
[----:B-1----:R-:W-:-:S07]  /*0b10*/  FFMA R3, R10, R9, R3 ;  /* 0x000000090a037223 */ /* 0x002fce0000000003 */
.L_x_15:
[----:B------:R-:W-:Y:S05]  /*0b20*/  BRA.U UP1, `(.L_x_11) ;  /* 0x0000000101347547 */ /* 0x000fea000b800000 */
[----:B------:R-:W0:Y:S02]  /*0b30*/  LDC.64 R4, c[0x0][0x380] ;  /* 0x0000e000ff047b82 */ /* 0x000e240000000a00 */
[----:B0-----:R-:W-:-:S06]  /*0b40*/  IMAD.WIDE.U32 R4, R0, 0x4, R4 ;  /* 0x0000000400047825 */ /* 0x001fcc00078e0004 */
[----:B------:R-:W2:Y:S01]  /*0b50*/  LDG.E R4, desc[UR10][R4.64] ;  /* 0x0000000a04047981 */ /* 0x000ea2000c1e1900 */
[----:B------:R-:W-:Y:S01]  /*0b60*/  HFMA2 R7, -RZ, RZ, 0.96630859375, -0.0022525787353515625 ;  /* 0x3bbb989dff077431 */ /* 0x000fe200000001ff */
[----:B------:R-:W-:-:S04]  /*0b70*/  MOV R9, 0x437c0000 ;  /* 0x437c000000097802 */ /* 0x000fc80000000f00 */
[----:B--2---:R-:W-:-:S04]  /*0b80*/  FFMA.SAT R0, R4, R7, 0.5 ;  /* 0x3f00000004007423 */ /* 0x004fc80000002007 */
[----:B------:R-:W-:-:S04]  /*0b90*/  FFMA.RM R0, R0, R9, 12582913 ;  /* 0x4b40000100007423 */ /* 0x000fc80000004009 */
[C---:B------:R-:W-:Y:S01]  /*0ba0*/  FADD R7, R0.reuse, -12583039 ;  /* 0xcb40007f00077421 */ /* 0x040fe20000000000 */
[----:B------:R-:W-:-:S03]  /*0bb0*/  SHF.L.U32 R0, R0, 0x17, RZ ;  /* 0x0000001700007819 */ /* 0x000fc600000006ff */
[----:B------:R-:W-:-:S04]  /*0bc0*/  FFMA R7, R4, 1.4426950216293334961, -R7 ;  /* 0x3fb8aa3b04077823 */ /* 0x000fc80000000807 */
[----:B------:R-:W-:-:S06]  /*0bd0*/  FFMA R7, R4, 1.925963033500011079e-08, R7 ;  /* 0x32a5706004077823 */ /* 0x000fcc0000000007 */
[----:B------:R-:W0:Y:S02]  /*0be0*/  MUFU.EX2 R7, R7 ;  /* 0x0000000700077308 */ /* 0x000e240000000800 */
[----:B0-----:R-:W-:-:S07]  /*0bf0*/  FFMA R3, R0, R7, R3 ;  /* 0x0000000700037223 */ /* 0x001fce0000000003 */
.L_x_11:
[----:B------:R-:W0:Y:S02]  /*0c00*/  LDC R0, c[0x0][0x390] ;  /* 0x0000e400ff007b82 */ /* 0x000e240000000800 */
[----:B0-----:R-:W-:-:S13]  /*0c10*/  ISETP.GE.AND P0, PT, R0, 0x1, PT ;  /* 0x000000010000780c */ /* 0x001fda0003f06270 */
[----:B------:R-:W-:Y:S05]  /*0c20*/  @!P0 EXIT ;  /* 0x000000000000894d */ /* 0x000fea0003800000 */
[C---:B------:R-:W-:Y:S01]  /*0c30*/  ISETP.GE.U32.AND P0, PT, R0.reuse, 0x8, PT ;  /* 0x000000080000780c */ /* 0x040fe20003f06070 */
[----:B------:R-:W-:Y:S01]  /*0c40*/  HFMA2 R2, -RZ, RZ, 0, 0 ;  /* 0x00000000ff027431 */ /* 0x000fe200000001ff */
[----:B------:R-:W-:-:S11]  /*0c50*/  LOP3.LUT R16, R0, 0x7, RZ, 0xc0, !PT ;  /* 0x0000000700107812 */ /* 0x000fd600078ec0ff */
[----:B------:R-:W-:Y:S05]  /*0c60*/  @!P0 BRA `(.L_x_16) ;  /* 0x0000000c00548947 */ /* 0x000fea0003800000 */
[----:B------:R-:W0:Y:S01]  /*0c70*/  LDCU.128 UR4, c[0x0][0x380] ;  /* 0x00007000ff0477ac */ /* 0x000e220008000c00 */
[----:B------:R-:W-:-:S04]  /*0c80*/  LOP3.LUT R2, R0, 0x7ffffff8, RZ, 0xc0, !PT ;  /* 0x7ffffff800027812 */ /* 0x000fc800078ec0ff */
[----:B------:R-:W-:Y:S01]  /*0c90*/  IADD3 R8, PT, PT, -R2, RZ, RZ ;  /* 0x000000ff02087210 */ /* 0x000fe20007ffe1ff */
[----:B0-----:R-:W-:Y:S02]  /*0ca0*/  UIADD3 UR8, UP1, UPT, UR4, 0x10, URZ ;  /* 0x0000001004087890 */ /* 0x001fe4000ff3e0ff */
[----:B------:R-:W-:Y:S02]  /*0cb0*/  UIADD3 UR4, UP0, UPT, UR6, 0x10, URZ ;  /* 0x0000001006047890 */ /* 0x000fe4000ff1e0ff */
[----:B------:R-:W-:Y:S02]  /*0cc0*/  UIADD3.X UR6, UPT, UPT, URZ, UR5, URZ, UP1, !UPT ;  /* 0x00000005ff067290 */ /* 0x000fe40008ffe4ff */
[----:B------:R-:W-:Y:S01]  /*0cd0*/  UIADD3.X UR5, UPT, UPT, URZ, UR7, URZ, UP0, !UPT ;  /* 0x00000007ff057290 */ /* 0x000fe200087fe4ff */
[----:B------:R-:W-:Y:S02]  /*0ce0*/  MOV R4, UR8 ;  /* 0x0000000800047c02 */ /* 0x000fe40008000f00 */
[----:B------:R-:W-:-:S02]  /*0cf0*/  MOV R9, UR4 ;  /* 0x0000000400097c02 */ /* 0x000fc40008000f00 */
[----:B------:R-:W-:Y:S02]  /*0d00*/  MOV R5, UR6 ;  /* 0x0000000600057c02 */ /* 0x000fe40008000f00 */
[----:B------:R-:W-:-:S07]  /*0d10*/  MOV R12, UR5 ;  /* 0x00000005000c7c02 */ /* 0x000fce0008000f00 */
.L_x_25:
[----:B------:R-:W2:Y:S01]  /*0d20*/  LDG.E R0, desc[UR10][R4.64+-0x10] ;  /* 0xfffff00a04007981 */ /* 0x000ea2000c1e1900 */
[----:B------:R-:W-:Y:S01]  /*0d30*/  HFMA2 R11, -RZ, RZ, 3.7421875, 0 ;  /* 0x437c0000ff0b7431 */ /* 0x000fe200000001ff */
[----:B0-----:R-:W-:Y:S01]  /*0d40*/  MOV R7, 0x3bbb989d ;  /* 0x3bbb989d00077802 */ /* 0x001fe20000000f00 */
[----:B------:R-:W0:Y:S01]  /*0d50*/  MUFU.RCP R10, R3 ;  /* 0x00000003000a7308 */ /* 0x000e220000001000 */
[----:B------:R-:W-:-:S04]  /*0d60*/  IADD3 R8, PT, PT, R8, 0x8, RZ ;  /* 0x0000000808087810 */ /* 0x000fc80007ffe0ff */
[----:B------:R-:W-:Y:S01]  /*0d70*/  ISETP.NE.AND P2, PT, R8, RZ, PT ;  /* 0x000000ff0800720c */ /* 0x000fe20003f45270 */
[----:B--2---:R-:W-:-:S04]  /*0d80*/  FFMA.SAT R6, R0, R7, 0.5 ;  /* 0x3f00000000067423 */ /* 0x004fc80000002007 */
[----:B------:R-:W-:Y:S01]  /*0d90*/  FFMA.RM R6, R6, R11, 12582913 ;  /* 0x4b40000106067423 */ /* 0x000fe2000000400b */
[----:B0-----:R-:W-:-:S03]  /*0da0*/  FFMA R11, R10, -R3, 1 ;  /* 0x3f8000000a0b7423 */ /* 0x001fc60000000803 */
[C---:B------:R-:W-:Y:S01]  /*0db0*/  FADD R7, R6.reuse, -12583039 ;  /* 0xcb40007f06077421 */ /* 0x040fe20000000000 */
[----:B------:R-:W-:Y:S01]  /*0dc0*/  SHF.L.U32 R6, R6, 0x17, RZ ;  /* 0x0000001706067819 */ /* 0x000fe200000006ff */
[----:B------:R-:W-:Y:S02]  /*0dd0*/  FFMA R11, R10, R11, R10 ;  /* 0x0000000b0a0b7223 */ /* 0x000fe4000000000a */
[----:B------:R-:W-:-:S04]  /*0de0*/  FFMA R7, R0, 1.4426950216293334961, -R7 ;  /* 0x3fb8aa3b00077823 */ /* 0x000fc80000000807 */
[----:B------:R-:W-:-:S06]  /*0df0*/  FFMA R7, R0, 1.925963033500011079e-08, R7 ;  /* 0x32a5706000077823 */ /* 0x000fcc0000000007 */
[----:B------:R-:W0:Y:S02]  /*0e00*/  MUFU.EX2 R7, R7 ;  /* 0x0000000700077308 */ /* 0x000e240000000800 */
[----:B0-----:R-:W-:-:S04]  /*0e10*/  FMUL R0, R6, R7 ;  /* 0x0000000706007220 */ /* 0x001fc80000400000 */
[----:B------:R-:W-:-:S04]  /*0e20*/  FMUL R0, R0, 100 ;  /* 0x42c8000000007820 */ /* 0x000fc80000400000 */
[----:B------:R-:W0:Y:S01]  /*0e30*/  FCHK P0, R0, R3 ;  /* 0x0000000300007302 */ /* 0x000e220000000000 */
[----:B------:R-:W-:-:S04]  /*0e40*/  FFMA R6, R0, R11, RZ ;  /* 0x0000000b00067223 */ /* 0x000fc800000000ff */
[----:B------:R-:W-:-:S04]  /*0e50*/  FFMA R7, R6, -R3, R0 ;  /* 0x8000000306077223 */ /* 0x000fc80000000000 */
[----:B------:R-:W-:Y:S01]  /*0e60*/  FFMA R11, R11, R7, R6 ;  /* 0x000000070b0b7223 */ /* 0x000fe20000000006 */
[----:B------:R-:W-:Y:S02]  /*0e70*/  MOV R6, R9 ;  /* 0x0000000900067202 */ /* 0x000fe40000000f00 */
[----:B------:R-:W-:Y:S01]  /*0e80*/  MOV R7, R12 ;  /* 0x0000000c00077202 */ /* 0x000fe20000000f00 */
[----:B0-----:R-:W-:Y:S06]  /*0e90*/  @!P0 BRA `(.L_x_17) ;  /* 0x00000000000c8947 */ /* 0x001fec0003800000 */
[----:B------:R-:W-:-:S07]  /*0ea0*/  MOV R10, 0xec0 ;  /* 0x00000ec0000a7802 */ /* 0x000fce0000000f00 */
[----:B------:R-:W-:Y:S05]  /*0eb0*/  CALL.REL.NOINC `($__internal_0_$__cuda_sm3x_div_rn_noftz_f32_slowpath) ;  /* 0x0000001400dc7944 */ /* 0x000fea0003c00000 */
[----:B------:R-:W-:-:S07]  /*0ec0*/  MOV R11, R9 ;  /* 0x00000009000b7202 */ /* 0x000fce0000000f00 */
.L_x_17:
[----:B------:R0:W-:Y:S04]  /*0ed0*/  STG.E desc[UR10][R6.64+-0x10], R11 ;  /* 0xfffff00b06007986 */ /* 0x0001e8000c10190a */
[----:B------:R-:W2:Y:S01]  /*0ee0*/  LDG.E R0, desc[UR10][R4.64+-0xc] ;  /* 0xfffff40a04007981 */ /* 0x000ea2000c1e1900 */
[----:B------:R-:W-:Y:S02]  /*0ef0*/  MOV R9, 0x3bbb989d ;  /* 0x3bbb989d00097802 */ /* 0x000fe40000000f00 */
[----:B------:R-:W-:-:S03]  /*0f00*/  MOV R10, 0x437c0000 ;  /* 0x437c0000000a7802 */ /* 0x000fc60000000f00 */
[----:B--2---:R-:W-:-:S04]  /*0f10*/  FFMA.SAT R9, R0, R9, 0.5 ;  /* 0x3f00000000097423 */ /* 0x004fc80000002009 */
[----:B------:R-:W-:Y:S02]  /*0f20*/  FFMA.RM R9, R9, R10, 12582913 ;  /* 0x4b40000109097423 */ /* 0x000fe4000000400a */
[----:B------:R-:W-:Y:S02]  /*0f30*/  MUFU.RCP R10, R3 ;  /* 0x00000003000a7308 */ /* 0x000fe40000001000 */
[C---:B------:R-:W-:Y:S01]  /*0f40*/  FADD R13, R9.reuse, -12583039 ;  /* 0xcb40007f090d7421 */ /* 0x040fe20000000000 */
[----:B------:R-:W-:-:S03]  /*0f50*/  SHF.L.U32 R9, R9, 0x17, RZ ;  /* 0x0000001709097819 */ /* 0x000fc600000006ff */
[----:B------:R-:W-:-:S04]  /*0f60*/  FFMA R13, R0, 1.4426950216293334961, -R13 ;  /* 0x3fb8aa3b000d7823 */ /* 0x000fc8000000080d */
[----:B------:R-:W-:-:S04]  /*0f70*/  FFMA R13, R0, 1.925963033500011079e-08, R13 ;  /* 0x32a57060000d7823 */ /* 0x000fc8000000000d */
[----:B------:R-:W1:Y:S02]  /*0f80*/  MUFU.EX2 R0, R13 ;  /* 0x0000000d00007308 */ /* 0x000e640000000800 */
[----:B-1----:R-:W-:Y:S01]  /*0f90*/  FMUL R0, R9, R0 ;  /* 0x0000000009007220 */ /* 0x002fe20000400000 */
[----:B------:R-:W-:-:S03]  /*0fa0*/  FFMA R9, R10, -R3, 1 ;  /* 0x3f8000000a097423 */ /* 0x000fc60000000803 */
[----:B------:R-:W-:Y:S01]  /*0fb0*/  FMUL R12, R0, 100 ;  /* 0x42c80000000c7820 */ /* 0x000fe20000400000 */
[----:B------:R-:W-:-:S03]  /*0fc0*/  FFMA R0, R10, R9, R10 ;  /* 0x000000090a007223 */ /* 0x000fc6000000000a */
[----:B------:R-:W1:Y:S01]  /*0fd0*/  FCHK P0, R12, R3 ;  /* 0x000000030c007302 */ /* 0x000e620000000000 */
[----:B------:R-:W-:-:S04]  /*0fe0*/  FFMA R9, R0, R12, RZ ;  /* 0x0000000c00097223 */ /* 0x000fc800000000ff */
[----:B------:R-:W-:-:S04]  /*0ff0*/  FFMA R10, R9, -R3, R12 ;  /* 0x80000003090a7223 */ /* 0x000fc8000000000c */
[----:B------:R-:W-:Y:S01]  /*1000*/  FFMA R9, R0, R10, R9 ;  /* 0x0000000a00097223 */ /* 0x000fe20000000009 */
[----:B01----:R-:W-:Y:S06]  /*1010*/  @!P0 BRA `(.L_x_18) ;  /* 0x00000000000c8947 */ /* 0x003fec0003800000 */
[----:B------:R-:W-:Y:S02]  /*1020*/  MOV R0, R12 ;  /* 0x0000000c00007202 */ /* 0x000fe40000000f00 */
[----:B------:R-:W-:-:S07]  /*1030*/  MOV R10, 0x1050 ;  /* 0x00001050000a7802 */ /* 0x000fce0000000f00 */
[----:B------:R-:W-:Y:S05]  /*1040*/  CALL.REL.NOINC `($__internal_0_$__cuda_sm3x_div_rn_noftz_f32_slowpath) ;  /* 0x0000001400787944 */ /* 0x000fea0003c00000 */
.L_x_18:
[----:B------:R0:W-:Y:S04]  /*1050*/  STG.E desc[UR10][R6.64+-0xc], R9 ;  /* 0xfffff40906007986 */ /* 0x0001e8000c10190a */
        /* <DEDUP_REMOVED lines=8> */
[----:B------:R-:W-:Y:S02]  /*10e0*/  FFMA R11, R0, 1.925963033500011079e-08, R11 ;  /* 0x32a57060000b7823 */ /* 0x000fe4000000000b */
[----:B------:R-:W0:Y:S08]  /*10f0*/  MUFU.RCP R0, R3 ;  /* 0x0000000300007308 */ /* 0x000e300000001000 */
[----:B------:R-:W1:Y:S01]  /*1100*/  MUFU.EX2 R11, R11 ;  /* 0x0000000b000b7308 */ /* 0x000e620000000800 */
[----:B0-----:R-:W-:-:S04]  /*1110*/  FFMA R9, R0, -R3, 1 ;  /* 0x3f80000000097423 */ /* 0x001fc80000000803 */
[----:B------:R-:W-:Y:S01]  /*1120*/  FFMA R0, R0, R9, R0 ;  /* 0x0000000900007223 */ /* 0x000fe20000000000 */
[----:B-1----:R-:W-:-:S04]  /*1130*/  FMUL R10, R10, R11 ;  /* 0x0000000b0a0a7220 */ /* 0x002fc80000400000 */
[----:B------:R-:W-:-:S04]  /*1140*/  FMUL R12, R10, 100 ;  /* 0x42c800000a0c7820 */ /* 0x000fc80000400000 */
[----:B------:R-:W0:Y:S01]  /*1150*/  FCHK P0, R12, R3 ;  /* 0x000000030c007302 */ /* 0x000e220000000000 */
[----:B------:R-:W-:-:S04]  /*1160*/  FFMA R9, R0, R12, RZ ;  /* 0x0000000c00097223 */ /* 0x000fc800000000ff */
[----:B------:R-:W-:-:S04]  /*1170*/  FFMA R10, R9, -R3, R12 ;  /* 0x80000003090a7223 */ /* 0x000fc8000000000c */
[----:B------:R-:W-:Y:S01]  /*1180*/  FFMA R9, R0, R10, R9 ;  /* 0x0000000a00097223 */ /* 0x000fe20000000009 */
[----:B0-----:R-:W-:Y:S06]  /*1190*/  @!P0 BRA `(.L_x_19) ;  /* 0x00000000000c8947 */ /* 0x001fec0003800000 */
[----:B------:R-:W-:Y:S02]  /*11a0*/  MOV R0, R12 ;  /* 0x0000000c00007202 */ /* 0x000fe40000000f00 */
[----:B------:R-:W-:-:S07]  /*11b0*/  MOV R10, 0x11d0 ;  /* 0x000011d0000a7802 */ /* 0x000fce0000000f00 */
[----:B------:R-:W-:Y:S05]  /*11c0*/  CALL.REL.NOINC `($__internal_0_$__cuda_sm3x_div_rn_noftz_f32_slowpath) ;  /* 0x0000001400187944 */ /* 0x000fea0003c00000 */
.L_x_19:
[----:B------:R0:W-:Y:S04]  /*11d0*/  STG.E desc[UR10][R6.64+-0x8], R9 ;  /* 0xfffff80906007986 */ /* 0x0001e8000c10190a */
[----:B------:R-:W2:Y:S01]  /*11e0*/  LDG.E R0, desc[UR10][R4.64+-0x4] ;  /* 0xfffffc0a04007981 */ /* 0x000ea2000c1e1900 */
[----:B------:R-:W-:Y:S02]  /*11f0*/  MOV R11, 0x3bbb989d ;  /* 0x3bbb989d000b7802 */ /* 0x000fe40000000f00 */
[----:B------:R-:W-:-:S03]  /*1200*/  MOV R13, 0x437c0000 ;  /* 0x437c0000000d7802 */ /* 0x000fc60000000f00 */
        /* <DEDUP_REMOVED lines=20> */
.L_x_20:
        /* <DEDUP_REMOVED lines=24> */
.L_x_21:
        /* <DEDUP_REMOVED lines=24> */
.L_x_22:
        /* <DEDUP_REMOVED lines=24> */
.L_x_23:
        /* <DEDUP_REMOVED lines=24> */
[----:B------:R-:W-:-:S07]  /*1950*/  MOV R13, R9 ;  /* 0x00000009000d7202 */ /* 0x000fce0000000f00 */
.L_x_24:
[----:B------:R0:W-:Y:S01]  /*1960*/  STG.E desc[UR10][R6.64+0xc], R13 ;  /* 0x00000c0d06007986 */ /* 0x0001e2000c10190a */
[----:B------:R-:W-:Y:S02]  /*1970*/  IADD3 R4, P0, PT, R4, 0x20, RZ ;  /* 0x0000002004047810 */ /* 0x000fe40007f1e0ff */
[----:B------:R-:W-:Y:S02]  /*1980*/  IADD3 R9, P1, PT, R6, 0x20, RZ ;  /* 0x0000002006097810 */ /* 0x000fe40007f3e0ff */
[----:B------:R-:W-:Y:S02]  /*1990*/  IADD3.X R5, PT, PT, RZ, R5, RZ, P0, !PT ;  /* 0x00000005ff057210 */ /* 0x000fe400007fe4ff */
[----:B------:R-:W-:Y:S01]  /*19a0*/  IADD3.X R12, PT, PT, RZ, R7, RZ, P1, !PT ;  /* 0x00000007ff0c7210 */ /* 0x000fe20000ffe4ff */
[----:B------:R-:W-:Y:S08]  /*19b0*/  @P2 BRA `(.L_x_25) ;  /* 0xfffffff000d82947 */ /* 0x000ff0000383ffff */
.L_x_16:
[----:B------:R-:W-:-:S13]  /*19c0*/  ISETP.NE.AND P0, PT, R16, RZ, PT ;  /* 0x000000ff1000720c */ /* 0x000fda0003f05270 */
[----:B------:R-:W-:Y:S05]  /*19d0*/  @!P0 EXIT ;  /* 0x000000000000894d */ /* 0x000fea0003800000 */
[----:B------:R-:W1:Y:S01]  /*19e0*/  LDCU UR4, c[0x0][0x390] ;  /* 0x00007200ff0477ac */ /* 0x000e620008000800 */
[----:B------:R-:W-:Y:S01]  /*19f0*/  ISETP.GE.U32.AND P0, PT, R16, 0x4, PT ;  /* 0x000000041000780c */ /* 0x000fe20003f06070 */
[----:B-1----:R-:W-:-:S12]  /*1a00*/  ULOP3.LUT UR4, UR4, 0x3, URZ, 0xc0, !UPT ;  /* 0x0000000304047892 */ /* 0x002fd8000f8ec0ff */
[----:B------:R-:W-:Y:S05]  /*1a10*/  @!P0 BRA `(.L_x_26) ;  /* 0x0000000400988947 */ /* 0x000fea0003800000 */
[----:B------:R-:W1:Y:S02]  /*1a20*/  LDC.64 R4, c[0x0][0x380] ;  /* 0x0000e000ff047b82 */ /* 0x000e640000000a00 */
[----:B-1----:R-:W-:-:S05]  /*1a30*/  IMAD.WIDE.U32 R4, R2, 0x4, R4 ;  /* 0x0000000402047825 */ /* 0x002fca00078e0004 */
[----:B------:R-:W2:Y:S01]  /*1a40*/  LDG.E R0, desc[UR10][R4.64] ;  /* 0x0000000a04007981 */ /* 0x000ea2000c1e1900 */
[----:B0-----:R-:W-:Y:S01]  /*1a50*/  HFMA2 R7, -RZ, RZ, 0.96630859375, -0.0022525787353515625 ;  /* 0x3bbb989dff077431 */ /* 0x001fe200000001ff */
        /* <DEDUP_REMOVED lines=21> */
.L_x_27:
[----:B------:R-:W0:Y:S02]  /*1bb0*/  LDC.64 R6, c[0x0][0x388] ;  /* 0x0000e200ff067b82 */ /* 0x000e240000000a00 */
[----:B0-----:R-:W-:-:S05]  /*1bc0*/  IMAD.WIDE.U32 R6, R2, 0x4, R6 ;  /* 0x0000000402067825 */ /* 0x001fca00078e0006 */
        /* <DEDUP_REMOVED lines=24> */
.L_x_28:
        /* <DEDUP_REMOVED lines=24> */
.L_x_29:
[----:B------:R0:W-:Y:S04]  /*1ed0*/  STG.E desc[UR10][R6.64+0x8], R9 ;  /* 0x0000080906007986 */ /* 0x0001e8000c10190a */
[----:B------:R1:W2:Y:S01]  /*1ee0*/  LDG.E R4, desc[UR10][R4.64+0xc] ;  /* 0x00000c0a04047981 */ /* 0x0002a2000c1e1900 */
[----:B------:R-:W-:Y:S01]  /*1ef0*/  MOV R11, 0x3bbb989d ;  /* 0x3bbb989d000b7802 */ /* 0x000fe20000000f00 */
[----:B------:R-:W1:Y:S01]  /*1f00*/  MUFU.RCP R8, R3 ;  /* 0x0000000300087308 */ /* 0x000e620000001000 */
[----:B------:R-:W-:Y:S01]  /*1f10*/  MOV R13, 0x437c0000 ;  /* 0x437c0000000d7802 */ /* 0x000fe20000000f00 */
[----:B-1----:R-:W-:Y:S02]  /*1f20*/  FFMA R5, R8, -R3, 1 ;  /* 0x3f80000008057423 */ /* 0x002fe40000000803 */
[----:B--2---:R-:W-:-:S04]  /*1f30*/  FFMA.SAT R0, R4, R11, 0.5 ;  /* 0x3f00000004007423 */ /* 0x004fc8000000200b */
[----:B------:R-:W-:-:S04]  /*1f40*/  FFMA.RM R0, R0, R13, 12582913 ;  /* 0x4b40000100007423 */ /* 0x000fc8000000400d */
[C---:B------:R-:W-:Y:S01]  /*1f50*/  FADD R11, R0.reuse, -12583039 ;  /* 0xcb40007f000b7421 */ /* 0x040fe20000000000 */
[----:B------:R-:W-:-:S03]  /*1f60*/  SHF.L.U32 R0, R0, 0x17, RZ ;  /* 0x0000001700007819 */ /* 0x000fc600000006ff */
[----:B------:R-:W-:-:S04]  /*1f70*/  FFMA R11, R4, 1.4426950216293334961, -R11 ;  /* 0x3fb8aa3b040b7823 */ /* 0x000fc8000000080b */
[----:B------:R-:W-:-:S06]  /*1f80*/  FFMA R11, R4, 1.925963033500011079e-08, R11 ;  /* 0x32a57060040b7823 */ /* 0x000fcc000000000b */
[----:B------:R-:W1:Y:S02]  /*1f90*/  MUFU.EX2 R11, R11 ;  /* 0x0000000b000b7308 */ /* 0x000e640000000800 */
[----:B-1----:R-:W-:-:S04]  /*1fa0*/  FMUL R0, R0, R11 ;  /* 0x0000000b00007220 */ /* 0x002fc80000400000 */
[----:B0-----:R-:W-:Y:S01]  /*1fb0*/  FMUL R9, R0, 100 ;  /* 0x42c8000000097820 */ /* 0x001fe20000400000 */
[----:B------:R-:W-:-:S03]  /*1fc0*/  FFMA R0, R8, R5, R8 ;  /* 0x0000000508007223 */ /* 0x000fc60000000008 */
        /* <DEDUP_REMOVED lines=9> */
.L_x_30:
[----:B------:R1:W-:Y:S01]  /*2060*/  STG.E desc[UR10][R6.64+0xc], R5 ;  /* 0x00000c0506007986 */ /* 0x0003e2000c10190a */
[----:B------:R-:W-:-:S07]  /*2070*/  IADD3 R2, PT, PT, R2, 0x4, RZ ;  /* 0x0000000402027810 */ /* 0x000fce0007ffe0ff */
.L_x_26:
[----:B------:R-:W-:-:S13]  /*2080*/  ISETP.NE.AND P0, PT, RZ, UR4, PT ;  /* 0x00000004ff007c0c */ /* 0x000fda000bf05270 */
[----:B------:R-:W-:Y:S05]  /*2090*/  @!P0 EXIT ;  /* 0x000000000000894d */ /* 0x000fea0003800000 */
[----:B------:R-:W-:-:S09]  /*20a0*/  UISETP.NE.AND UP0, UPT, UR4, 0x1, UPT ;  /* 0x000000010400788c */ /* 0x000fd2000bf05270 */
[----:B------:R-:W-:Y:S05]  /*20b0*/  BRA.U !UP0, `(.L_x_31) ;  /* 0x0000000108d87547 */ /* 0x000fea000b800000 */
[----:B01----:R-:W0:Y:S02]  /*20c0*/  LDC.64 R6, c[0x0][0x380] ;  /* 0x0000e000ff067b82 */ /* 0x003e240000000a00 */
[----:B0-----:R-:W-:-:S05]  /*20d0*/  IMAD.WIDE.U32 R6, R2, 0x4, R6 ;  /* 0x0000000402067825 */ /* 0x001fca00078e0006 */
        /* <DEDUP_REMOVED lines=23> */
.L_x_32:
[----:B------:R-:W0:Y:S02]  /*2250*/  LDC.64 R4, c[0x0][0x388] ;  /* 0x0000e200ff047b82 */ /* 0x000e240000000a00 */
[----:B0-----:R-:W-:-:S05]  /*2260*/  IMAD.WIDE.U32 R4, R2, 0x4, R4 ;  /* 0x0000000402047825 */ /* 0x001fca00078e0004 */
        /* <DEDUP_REMOVED lines=25> */
.L_x_33:
[----:B------:R2:W-:Y:S01]  /*2400*/  STG.E desc[UR10][R4.64+0x4], R7 ;  /* 0x0000040704007986 */ /* 0x0005e2000c10190a */
[----:B------:R-:W-:-:S07]  /*2410*/  IADD3 R2, PT, PT, R2, 0x2, RZ ;  /* 0x0000000202027810 */ /* 0x000fce0007ffe0ff */
.L_x_31:
[----:B------:R-:W3:Y:S02]  /*2420*/  LDC R0, c[0x0][0x390] ;  /* 0x0000e400ff007b82 */ /* 0x000ee40000000800 */
[----:B---3--:R-:W-:-:S04]  /*2430*/  LOP3.LUT R0, R0, 0x1, RZ, 0xc0, !PT ;  /* 0x0000000100007812 */ /* 0x008fc800078ec0ff */
[----:B------:R-:W-:-:S13]  /*2440*/  ISETP.NE.U32.AND P0, PT, R0, 0x1, PT ;  /* 0x000000010000780c */ /* 0x000fda0003f05070 */
[----:B------:R-:W-:Y:S05]  /*2450*/  @P0 EXIT ;  /* 0x000000000000094d */ /* 0x000fea0003800000 */
[----:B-12---:R-:W1:Y:S02]  /*2460*/  LDC.64 R4, c[0x0][0x380] ;  /* 0x0000e000ff047b82 */ /* 0x006e640000000a00 */
[----:B-1----:R-:W-:-:S06]  /*2470*/  IMAD.WIDE.U32 R4, R2, 0x4, R4 ;  /* 0x0000000402047825 */ /* 0x002fcc00078e0004 */
[----:B------:R1:W2:Y:S01]  /*2480*/  LDG.E R4, desc[UR10][R4.64] ;  /* 0x0000000a04047981 */ /* 0x0002a2000c1e1900 */
[----:B0-----:R-:W-:Y:S01]  /*2490*/  HFMA2 R7, -RZ, RZ, 0.96630859375, -0.0022525787353515625 ;  /* 0x3bbb989dff077431 */ /* 0x001fe200000001ff */
[----:B------:R-:W-:Y:S01]  /*24a0*/  MOV R9, 0x437c0000 ;  /* 0x437c000000097802 */ /* 0x000fe20000000f00 */
[----:B------:R-:W1:Y:S02]  /*24b0*/  MUFU.RCP R6, R3 ;  /* 0x0000000300067308 */ /* 0x000e640000001000 */
[----:B-1----:R-:W-:Y:S01]  /*24c0*/  FFMA R5, R6, -R3, 1 ;  /* 0x3f80000006057423 */ /* 0x002fe20000000803 */
[----:B--2---:R-:W-:-:S04]  /*24d0*/  FFMA.SAT R0, R4, R7, 0.5 ;  /* 0x3f00000004007423 */ /* 0x004fc80000002007 */
[----:B------:R-:W-:-:S04]  /*24e0*/  FFMA.RM R0, R0, R9, 12582913 ;  /* 0x4b40000100007423 */ /* 0x000fc80000004009 */
[C---:B------:R-:W-:Y:S01]  /*24f0*/  FADD R7, R0.reuse, -12583039 ;  /* 0xcb40007f00077421 */ /* 0x040fe20000000000 */
[----:B------:R-:W-:-:S03]  /*2500*/  SHF.L.U32 R0, R0, 0x17, RZ ;  /* 0x0000001700007819 */ /* 0x000fc600000006ff */
[----:B------:R-:W-:-:S04]  /*2510*/  FFMA R7, R4, 1.4426950216293334961, -R7 ;  /* 0x3fb8aa3b04077823 */ /* 0x000fc80000000807 */
[----:B------:R-:W-:-:S06]  /*2520*/  FFMA R7, R4, 1.925963033500011079e-08, R7 ;  /* 0x32a5706004077823 */ /* 0x000fcc0000000007 */
[----:B------:R-:W0:Y:S02]  /*2530*/  MUFU.EX2 R7, R7 ;  /* 0x0000000700077308 */ /* 0x000e240000000800 */
[----:B0-----:R-:W-:-:S04]  /*2540*/  FMUL R0, R0, R7 ;  /* 0x0000000700007220 */ /* 0x001fc80000400000 */
[----:B------:R-:W-:Y:S01]  /*2550*/  FMUL R11, R0, 100 ;  /* 0x42c80000000b7820 */ /* 0x000fe20000400000 */
        /* <DEDUP_REMOVED lines=9> */
.L_x_34:
[----:B------:R-:W0:Y:S02]  /*25f0*/  LDC.64 R4, c[0x0][0x388] ;  /* 0x0000e200ff047b82 */ /* 0x000e240000000a00 */
[----:B0-----:R-:W-:-:S05]  /*2600*/  IMAD.WIDE.U32 R2, R2, 0x4, R4 ;  /* 0x0000000402027825 */ /* 0x001fca00078e0004 */
[----:B------:R-:W-:Y:S01]  /*2610*/  STG.E desc[UR10][R2.64], R9 ;  /* 0x0000000902007986 */ /* 0x000fe2000c10190a */
[----:B------:R-:W-:Y:S05]  /*2620*/  EXIT ;  /* 0x000000000000794d */ /* 0x000fea0003800000 */
        .weak           $__internal_0_$__cuda_sm3x_div_rn_noftz_f32_slowpath
        .type           $__internal_0_$__cuda_sm3x_div_rn_noftz_f32_slowpath,@function
        .size           $__internal_0_$__cuda_sm3x_div_rn_noftz_f32_slowpath,(.L_x_60 - $__internal_0_$__cuda_sm3x_div_rn_noftz_f32_slowpath)
$__internal_0_$__cuda_sm3x_div_rn_noftz_f32_slowpath:
[----:B------:R-:W-:Y:S02]  /*2630*/  SHF.R.U32.HI R9, RZ, 0x17, R3 ;  /* 0x00000017ff097819 */ /* 0x000fe40000011603 */
[----:B------:R-:W-:Y:S02]  /*2640*/  SHF.R.U32.HI R12, RZ, 0x17, R0 ;  /* 0x00000017ff0c7819 */ /* 0x000fe40000011600 */
[----:B------:R-:W-:Y:S02]  /*2650*/  LOP3.LUT R9, R9, 0xff, RZ, 0xc0, !PT ;  /* 0x000000ff09097812 */ /* 0x000fe400078ec0ff */
[----:B------:R-:W-:Y:S02]  /*2660*/  LOP3.LUT R12, R12, 0xff, RZ, 0xc0, !PT ;  /* 0x000000ff0c0c7812 */ /* 0x000fe400078ec0ff */
[----:B------:R-:W-:Y:S02]  /*2670*/  IADD3 R15, PT, PT, R9, -0x1, RZ ;  /* 0xffffffff090f7810 */ /* 0x000fe40007ffe0ff */
[----:B------:R-:W-:-:S02]  /*2680*/  IADD3 R14, PT, PT, R12, -0x1, RZ ;  /* 0xffffffff0c0e7810 */ /* 0x000fc40007ffe0ff */
[----:B------:R-:W-:Y:S02]  /*2690*/  ISETP.GT.U32.AND P0, PT, R15, 0xfd, PT ;  /* 0x000000fd0f00780c */ /* 0x000fe40003f04070 */
[----:B------:R-:W-:Y:S02]  /*26a0*/  MOV R13, R3 ;  /* 0x00000003000d7202 */ /* 0x000fe40000000f00 */
[----:B------:R-:W-:-:S13]  /*26b0*/  ISETP.GT.U32.OR P0, PT, R14, 0xfd, P0 ;  /* 0x000000fd0e00780c */ /* 0x000fda0000704470 */
[----:B------:R-:W-:Y:S01]  /*26c0*/  @!P0 MOV R11, RZ ;  /* 0x000000ff000b8202 */ /* 0x000fe20000000f00 */
[----:B------:R-:W-:Y:S06]  /*26d0*/  @!P0 BRA `(.L_x_35) ;  /* 0x00000000005c8947 */ /* 0x000fec0003800000 */
[----:B------:R-:W-:Y:S02]  /*26e0*/  FSETP.GTU.FTZ.AND P0, PT, |R0|, +INF , PT ;  /* 0x7f8000000000780b */ /* 0x000fe40003f1c200 */
[----:B------:R-:W-:-:S04]  /*26f0*/  FSETP.GTU.FTZ.AND P1, PT, |R3|, +INF , PT ;  /* 0x7f8000000300780b */ /* 0x000fc80003f3c200 */
[----:B------:R-:W-:-:S13]  /*2700*/  PLOP3.LUT P0, PT, P0, P1, PT, 0xf8, 0x8f ;  /* 0x00000000008f781c */ /* 0x000fda0000703f70 */
[----:B------:R-:W-:Y:S05]  /*2710*/  @P0 BRA `(.L_x_36) ;  /* 0x0000000400440947 */ /* 0x000fea0003800000 */
[----:B------:R-:W-:-:S13]  /*2720*/  LOP3.LUT P0, RZ, R13, 0x7fffffff, R0, 0xc8, !PT ;  /* 0x7fffffff0dff7812 */ /* 0x000fda000780c800 */
[----:B------:R-:W-:Y:S05]  /*2730*/  @!P0 BRA `(.L_x_37) ;  /* 0x0000000400348947 */ /* 0x000fea0003800000 */
[C---:B------:R-:W-:Y:S02]  /*2740*/  FSETP.NEU.FTZ.AND P3, PT, |R0|.reuse, +INF , PT ;  /* 0x7f8000000000780b */ /* 0x040fe40003f7d200 */
[----:B------:R-:W-:Y:S02]  /*2750*/  FSETP.NEU.FTZ.AND P1, PT, |R3|, +INF , PT ;  /* 0x7f8000000300780b */ /* 0x000fe40003f3d200 */
[----:B------:R-:W-:-:S11]  /*2760*/  FSETP.NEU.FTZ.AND P0, PT, |R0|, +INF , PT ;  /* 0x7f8000000000780b */ /* 0x000fd60003f1d200 */
[----:B------:R-:W-:Y:S05]  /*2770*/  @!P1 BRA !P3, `(.L_x_37) ;  /* 0x0000000400249947 */ /* 0x000fea0005800000 */
[----:B------:R-:W-:-:S04]  /*2780*/  LOP3.LUT P3, RZ, R0, 0x7fffffff, RZ, 0xc0, !PT ;  /* 0x7fffffff00ff7812 */ /* 0x000fc8000786c0ff */
[----:B------:R-:W-:-:S13]  /*2790*/  PLOP3.LUT P1, PT, P1, P3, PT, 0x2f, 0xf2 ;  /* 0x0000000000f2781c */ /* 0x000fda0000f26577 */
[----:B------:R-:W-:Y:S05]  /*27a0*/  @P1 BRA `(.L_x_38) ;  /* 0x0000000400101947 */ /* 0x000fea0003800000 */
[----:B------:R-:W-:-:S04]  /*27b0*/  LOP3.LUT P1, RZ, R13, 0x7fffffff, RZ, 0xc0, !PT ;  /* 0x7fffffff0dff7812 */ /* 0x000fc8000782c0ff */
[----:B------:R-:W-:-:S13]  /*27c0*/  PLOP3.LUT P0, PT, P0, P1, PT, 0x2f, 0xf2 ;  /* 0x0000000000f2781c */ /* 0x000fda0000702577 */
[----:B------:R-:W-:Y:S05]  /*27d0*/  @P0 BRA `(.L_x_39) ;  /* 0x0000000000f80947 */ /* 0x000fea0003800000 */
[----:B------:R-:W-:Y:S02]  /*27e0*/  ISETP.GE.AND P0, PT, R14, RZ, PT ;  /* 0x000000ff0e00720c */ /* 0x000fe40003f06270 */
[----:B------:R-:W-:-:S11]  /*27f0*/  ISETP.GE.AND P1, PT, R15, RZ, PT ;  /* 0x000000ff0f00720c */ /* 0x000fd60003f26270 */
[----:B------:R-:W-:Y:S01]  /*2800*/  @P0 MOV R11, RZ ;  /* 0x000000ff000b0202 */ /* 0x000fe20000000f00 */
[----:B------:R-:W-:Y:S01]  /*2810*/  @!P0 FFMA R0, R0, 1.84467440737095516160e+19, RZ ;  /* 0x5f80000000008823 */ /* 0x000fe200000000ff */
[----:B------:R-:W-:Y:S01]  /*2820*/  @!P0 MOV R11, 0xffffffc0 ;  /* 0xffffffc0000b8802 */ /* 0x000fe20000000f00 */
[----:B------:R-:W-:-:S03]  /*2830*/  @!P1 FFMA R13, R3, 1.84467440737095516160e+19, RZ ;  /* 0x5f800000030d9823 */ /* 0x000fc600000000ff */
[----:B------:R-:W-:-:S07]  /*2840*/  @!P1 IADD3 R11, PT, PT, R11, 0x40, RZ ;  /* 0x000000400b0b9810 */ /* 0x000fce0007ffe0ff */
.L_x_35:
[----:B------:R-:W-:Y:S02]  /*2850*/  LEA R14, R9, 0xc0800000, 0x17 ;  /* 0xc0800000090e7811 */ /* 0x000fe400078eb8ff */
[----:B------:R-:W-:Y:S02]  /*2860*/  IADD3 R12, PT, PT, R12, -0x7f, RZ ;  /* 0xffffff810c0c7810 */ /* 0x000fe40007ffe0ff */
[----:B------:R-:W-:-:S03]  /*2870*/  IADD3 R17, PT, PT, -R14, R13, RZ ;  /* 0x0000000d0e117210 */ /* 0x000fc60007ffe1ff */
[C---:B------:R-:W-:Y:S01]  /*2880*/  IMAD R0, R12.reuse, -0x800000, R0 ;  /* 0xff8000000c007824 */ /* 0x040fe200078e0200 */
[----:B------:R-:W0:Y:S01]  /*2890*/  MUFU.RCP R14, R17 ;  /* 0x00000011000e7308 */ /* 0x000e220000001000 */
[----:B------:R-:W-:Y:S01]  /*28a0*/  FADD.FTZ R13, -R17, -RZ ;  /* 0x800000ff110d7221 */ /* 0x000fe20000010100 */
[----:B------:R-:W-:-:S04]  /*28b0*/  IADD3 R12, PT, PT, R12, 0x7f, -R9 ;  /* 0x0000007f0c0c7810 */ /* 0x000fc80007ffe809 */
[----:B------:R-:W-:Y:S01]  /*28c0*/  IADD3 R12, PT, PT, R12, R11, RZ ;  /* 0x0000000b0c0c7210 */ /* 0x000fe20007ffe0ff */
[----:B0-----:R-:W-:-:S04]  /*28d0*/  FFMA R15, R14, R13, 1 ;  /* 0x3f8000000e0f7423 */ /* 0x001fc8000000000d */
[----:B------:R-:W-:-:S04]  /*28e0*/  FFMA R15, R14, R15, R14 ;  /* 0x0000000f0e0f7223 */ /* 0x000fc8000000000e */
[----:B------:R-:W-:-:S04]  /*28f0*/  FFMA R14, R0, R15, RZ ;  /* 0x0000000f000e7223 */ /* 0x000fc800000000ff */
[----:B------:R-:W-:-:S04]  /*2900*/  FFMA R18, R13, R14, R0 ;  /* 0x0000000e0d127223 */ /* 0x000fc80000000000 */
[----:B------:R-:W-:-:S04]  /*2910*/  FFMA R14, R15, R18, R14 ;  /* 0x000000120f0e7223 */ /* 0x000fc8000000000e */
[----:B------:R-:W-:-:S04]  /*2920*/  FFMA R13, R13, R14, R0 ;  /* 0x0000000e0d0d7223 */ /* 0x000fc80000000000 */
[----:B------:R-:W-:-:S05]  /*2930*/  FFMA R0, R15, R13, R14 ;  /* 0x0000000d0f007223 */ /* 0x000fca000000000e */
[----:B------:R-:W-:-:S04]  /*2940*/  SHF.R.U32.HI R9, RZ, 0x17, R0 ;  /* 0x00000017ff097819 */ /* 0x000fc80000011600 */
[----:B------:R-:W-:-:S04]  /*2950*/  LOP3.LUT R9, R9, 0xff, RZ, 0xc0, !PT ;  /* 0x000000ff09097812 */ /* 0x000fc800078ec0ff */
[----:B------:R-:W-:-:S04]  /*2960*/  IADD3 R9, PT, PT, R9, R12, RZ ;  /* 0x0000000c09097210 */ /* 0x000fc80007ffe0ff */
[----:B------:R-:W-:-:S04]  /*2970*/  IADD3 R11, PT, PT, R9, -0x1, RZ ;  /* 0xffffffff090b7810 */ /* 0x000fc80007ffe0ff */
[----:B------:R-:W-:-:S13]  /*2980*/  ISETP.GE.U32.AND P0, PT, R11, 0xfe, PT ;  /* 0x000000fe0b00780c */ /* 0x000fda0003f06070 */
[----:B------:R-:W-:Y:S05]  /*2990*/  @!P0 BRA `(.L_x_40) ;  /* 0x0000000000808947 */ /* 0x000fea0003800000 */
[----:B------:R-:W-:-:S13]  /*29a0*/  ISETP.GT.AND P0, PT, R9, 0xfe, PT ;  /* 0x000000fe0900780c */ /* 0x000fda0003f04270 */
[----:B------:R-:W-:Y:S05]  /*29b0*/  @P0 BRA `(.L_x_41) ;  /* 0x00000000006c0947 */ /* 0x000fea0003800000 */
[----:B------:R-:W-:-:S13]  /*29c0*/  ISETP.GE.AND P0, PT, R9, 0x1, PT ;  /* 0x000000010900780c */ /* 0x000fda0003f06270 */
[----:B------:R-:W-:Y:S05]  /*29d0*/  @P0 BRA `(.L_x_42) ;  /* 0x0000000000980947 */ /* 0x000fea0003800000 */
[----:B------:R-:W-:Y:S02]  /*29e0*/  ISETP.GE.AND P0, PT, R9, -0x18, PT ;  /* 0xffffffe80900780c */ /* 0x000fe40003f06270 */
[----:B------:R-:W-:-:S11]  /*29f0*/  LOP3.LUT R0, R0, 0x80000000, RZ, 0xc0, !PT ;  /* 0x8000000000007812 */ /* 0x000fd600078ec0ff */
[----:B------:R-:W-:Y:S05]  /*2a00*/  @!P0 BRA `(.L_x_42) ;  /* 0x00000000008c8947 */ /* 0x000fea0003800000 */
[-CC-:B------:R-:W-:Y:S01]  /*2a10*/  FFMA.RZ R11, R15, R13.reuse, R14.reuse ;  /* 0x0000000d0f0b7223 */ /* 0x180fe2000000c00e */
[C---:B------:R-:W-:Y:S02]  /*2a20*/  ISETP.NE.AND P3, PT, R9.reuse, RZ, PT ;  /* 0x000000ff0900720c */ /* 0x040fe40003f65270 */
[----:B------:R-:W-:Y:S02]  /*2a30*/  ISETP.NE.AND P1, PT, R9, RZ, PT ;  /* 0x000000ff0900720c */ /* 0x000fe40003f25270 */
[----:B------:R-:W-:Y:S01]  /*2a40*/  LOP3.LUT R12, R11, 0x7fffff, RZ, 0xc0, !PT ;  /* 0x007fffff0b0c7812 */ /* 0x000fe200078ec0ff */
[CCC-:B------:R-:W-:Y:S01]  /*2a50*/  FFMA.RP R11, R15.reuse, R13.reuse, R14.reuse ;  /* 0x0000000d0f0b7223 */ /* 0x1c0fe2000000800e */
[----:B------:R-:W-:Y:S01]  /*2a60*/  FFMA.RM R14, R15, R13, R14 ;  /* 0x0000000d0f0e7223 */ /* 0x000fe2000000400e */
[----:B------:R-:W-:Y:S02]  /*2a70*/  IADD3 R13, PT, PT, R9, 0x20, RZ ;  /* 0x00000020090d7810 */ /* 0x000fe40007ffe0ff */
[----:B------:R-:W-:-:S02]  /*2a80*/  LOP3.LUT R12, R12, 0x800000, RZ, 0xfc, !PT ;  /* 0x008000000c0c7812 */ /* 0x000fc400078efcff */
[----:B------:R-:W-:Y:S02]  /*2a90*/  IADD3 R9, PT, PT, -R9, RZ, RZ ;  /* 0x000000ff09097210 */ /* 0x000fe40007ffe1ff */
[----:B------:R-:W-:Y:S02]  /*2aa0*/  SHF.L.U32 R13, R12, R13, RZ ;  /* 0x0000000d0c0d7219 */ /* 0x000fe400000006ff */
[----:B------:R-:W-:Y:S02]  /*2ab0*/  FSETP.NEU.FTZ.AND P0, PT, R11, R14, PT ;  /* 0x0000000e0b00720b */ /* 0x000fe40003f1d000 */
[----:B------:R-:W-:Y:S02]  /*2ac0*/  SEL R9, R9, RZ, P3 ;  /* 0x000000ff09097207 */ /* 0x000fe40001800000 */
[----:B------:R-:W-:Y:S02]  /*2ad0*/  ISETP.NE.AND P1, PT, R13, RZ, P1 ;  /* 0x000000ff0d00720c */ /* 0x000fe40000f25270 */
[----:B------:R-:W-:-:S02]  /*2ae0*/  SHF.R.U32.HI R9, RZ, R9, R12 ;  /* 0x00000009ff097219 */ /* 0x000fc4000001160c */
[----:B------:R-:W-:Y:S02]  /*2af0*/  PLOP3.LUT P0, PT, P0, P1, PT, 0xf8, 0x8f ;  /* 0x00000000008f781c */ /* 0x000fe40000703f70 */
[----:B------:R-:W-:Y:S02]  /*2b00*/  SHF.R.U32.HI R12, RZ, 0x1, R9 ;  /* 0x00000001ff0c7819 */ /* 0x000fe40000011609 */
[----:B------:R-:W-:-:S04]  /*2b10*/  SEL R11, RZ, 0x1, !P0 ;  /* 0x00000001ff0b7807 */ /* 0x000fc80004000000 */
[----:B------:R-:W-:-:S04]  /*2b20*/  LOP3.LUT R14, R11, 0x1, R12, 0xf8, !PT ;  /* 0x000000010b0e7812 */ /* 0x000fc800078ef80c */
[----:B------:R-:W-:-:S04]  /*2b30*/  LOP3.LUT R9, R14, R9, RZ, 0xc0, !PT ;  /* 0x000000090e097212 */ /* 0x000fc800078ec0ff */
[----:B------:R-:W-:-:S04]  /*2b40*/  IADD3 R9, PT, PT, R12, R9, RZ ;  /* 0x000000090c097210 */ /* 0x000fc80007ffe0ff */
[----:B------:R-:W-:Y:S01]  /*2b50*/  LOP3.LUT R0, R9, R0, RZ, 0xfc, !PT ;  /* 0x0000000009007212 */ /* 0x000fe200078efcff */
[----:B------:R-:W-:Y:S06]  /*2b60*/  BRA `(.L_x_42) ;  /* 0x0000000000347947 */ /* 0x000fec0003800000 */
.L_x_41:
[----:B------:R-:W-:-:S04]  /*2b70*/  LOP3.LUT R0, R0, 0x80000000, RZ, 0xc0, !PT ;  /* 0x8000000000007812 */ /* 0x000fc800078ec0ff */
[----:B------:R-:W-:Y:S01]  /*2b80*/  LOP3.LUT R0, R0, 0x7f800000, RZ, 0xfc, !PT ;  /* 0x7f80000000007812 */ /* 0x000fe200078efcff */
[----:B------:R-:W-:Y:S06]  /*2b90*/  BRA `(.L_x_42) ;  /* 0x0000000000287947 */ /* 0x000fec0003800000 */
.L_x_40:
[----:B------:R-:W-:Y:S01]  /*2ba0*/  LEA R0, R12, R0, 0x17 ;  /* 0x000000000c007211 */ /* 0x000fe200078eb8ff */
[----:B------:R-:W-:Y:S06]  /*2bb0*/  BRA `(.L_x_42) ;  /* 0x0000000000207947 */ /* 0x000fec0003800000 */
.L_x_39:
[----:B------:R-:W-:-:S04]  /*2bc0*/  LOP3.LUT R0, R13, 0x80000000, R0, 0x48, !PT ;  /* 0x800000000d007812 */ /* 0x000fc800078e4800 */
[----:B------:R-:W-:Y:S01]  /*2bd0*/  LOP3.LUT R0, R0, 0x7f800000, RZ, 0xfc, !PT ;  /* 0x7f80000000007812 */ /* 0x000fe200078efcff */
[----:B------:R-:W-:Y:S06]  /*2be0*/  BRA `(.L_x_42) ;  /* 0x0000000000147947 */ /* 0x000fec0003800000 */
.L_x_38:
[----:B------:R-:W-:Y:S01]  /*2bf0*/  LOP3.LUT R0, R13, 0x80000000, R0, 0x48, !PT ;  /* 0x800000000d007812 */ /* 0x000fe200078e4800 */
[----:B------:R-:W-:Y:S06]  /*2c00*/  BRA `(.L_x_42) ;  /* 0x00000000000c7947 */ /* 0x000fec0003800000 */
.L_x_37:
[----:B------:R-:W0:Y:S01]  /*2c10*/  MUFU.RSQ R0, -QNAN ;  /* 0xffc0000000007908 */ /* 0x000e220000001400 */
[----:B------:R-:W-:Y:S05]  /*2c20*/  BRA `(.L_x_42) ;  /* 0x0000000000047947 */ /* 0x000fea0003800000 */
.L_x_36:
[----:B------:R-:W-:-:S07]  /*2c30*/  FADD.FTZ R0, R0, R3 ;  /* 0x0000000300007221 */ /* 0x000fce0000010000 */
.L_x_42:
[----:B------:R-:W-:Y:S01]  /*2c40*/  HFMA2 R11, -RZ, RZ, 0, 0 ;  /* 0x00000000ff0b7431 */ /* 0x000fe200000001ff */
[----:B0-----:R-:W-:-:S03]  /*2c50*/  MOV R9, R0 ;  /* 0x0000000000097202 */ /* 0x001fc60000000f00 */
[----:B------:R-:W-:Y:S05]  /*2c60*/  RET.REL.NODEC R10 `(_Z18output_probabilityPfS_i) ;  /* 0xffffffd00ae47950 */ /* 0x000fea0003c3ffff */
.L_x_43:
        /* <DEDUP_REMOVED lines=9> */
.L_x_60:


//--------------------- .text._Z24convolve_cuda_3d_channelPfS_S_iiii --------------------------
	.section	.text._Z24convolve_cuda_3d_channelPfS_S_iiii,"ax",@progbits
	.align	128
        .global         _Z24convolve_cuda_3d_channelPfS_S_iiii
        .type           _Z24convolve_cuda_3d_channelPfS_S_iiii,@function
        .size           _Z24convolve_cuda_3d_channelPfS_S_iiii,(.L_x_65 - _Z24convolve_cuda_3d_channelPfS_S_iiii)
        .other          _Z24convolve_cuda_3d_channelPfS_S_iiii,@"STO_CUDA_ENTRY STV_DEFAULT"
_Z24convolve_cuda_3d_channelPfS_S_iiii:
.text._Z24convolve_cuda_3d_channelPfS_S_iiii:
[----:B------:R-:W-:Y:S08]  /*0000*/  LDC R1, c[0x0][0x37c] ;  /* 0x0000df00ff017b82 */ /* 0x000ff00000000800 */
[----:B------:R-:W0:Y:S01]  /*0010*/  LDC R9, c[0x0][0x3a0] ;  /* 0x0000e800ff097b82 */ /* 0x000e220000000800 */
[----:B------:R-:W1:Y:S01]  /*0020*/  S2R R7, SR_TID.Z ;  /* 0x0000000000077919 */ /* 0x000e620000002300 */
[----:B------:R-:W2:Y:S01]  /*0030*/  LDCU UR6, c[0x0][0x3a4] ;  /* 0x00007480ff0677ac */ /* 0x000ea20008000800 */
[----:B------:R-:W3:Y:S05]  /*0040*/  S2R R15, SR_TID.Y ;  /* 0x00000000000f7919 */ /* 0x000eea0000002200 */
[----:B------:R-:W4:Y:S08]  /*0050*/  LDC R5, c[0x0][0x360] ;  /* 0x0000d800ff057b82 */ /* 0x000f300000000800 */
[----:B------:R-:W3:Y:S01]  /*0060*/  LDC R8, c[0x0][0x364] ;  /* 0x0000d900ff087b82 */ /* 0x000ee20000000800 */
[----:B0-----:R-:W-:-:S07]  /*0070*/  IABS R4, R9 ;  /* 0x0000000900047213 */ /* 0x001fce0000000000 */
[----:B------:R-:W1:Y:S01]  /*0080*/  S2UR UR4, SR_CTAID.Z ;  /* 0x00000000000479c3 */ /* 0x000e620000002700 */
[----:B------:R-:W-:Y:S01]  /*0090*/  LOP3.LUT R13, RZ, R9, RZ, 0x33, !PT ;  /* 0x00000009ff0d7212 */ /* 0x000fe200078e33ff */
[----:B------:R-:W0:Y:S06]  /*00a0*/  I2F.RP R0, R4 ;  /* 0x0000000400007306 */ /* 0x000e2c0000209400 */
[----:B------:R-:W1:Y:S08]  /*00b0*/  LDC R6, c[0x0][0x368] ;  /* 0x0000da00ff067b82 */ /* 0x000e700000000800 */
[----:B------:R-:W-:Y:S01]  /*00c0*/  S2UR UR5, SR_CTAID.Y ;  /* 0x00000000000579c3 */ /* 0x000fe20000002600 */
[----:B0-----:R-:W0:Y:S01]  /*00d0*/  MUFU.RCP R0, R0 ;  /* 0x0000000000007308 */ /* 0x001e220000001000 */
[----:B-1----:R-:W-:-:S06]  /*00e0*/  IMAD R6, R6, UR4, R7 ;  /* 0x0000000406067c24 */ /* 0x002fcc000f8e0207 */
[----:B------:R-:W4:Y:S01]  /*00f0*/  S2UR UR4, SR_CTAID.X ;  /* 0x00000000000479c3 */ /* 0x000f220000002500 */
[----:B0-----:R-:W-:Y:S02]  /*0100*/  IADD3 R2, PT, PT, R0, 0xffffffe, RZ ;  /* 0x0ffffffe00027810 */ /* 0x001fe40007ffe0ff */
[----:B------:R-:W-:Y:S02]  /*0110*/  IABS R0, R6 ;  /* 0x0000000600007213 */ /* 0x000fe40000000000 */
[----:B------:R0:W1:Y:S02]  /*0120*/  F2I.FTZ.U32.TRUNC.NTZ R3, R2 ;  /* 0x0000000200037305 */ /* 0x000064000021f000 */
[----:B0-----:R-:W-:Y:S01]  /*0130*/  HFMA2 R2, -RZ, RZ, 0, 0 ;  /* 0x00000000ff027431 */ /* 0x001fe200000001ff */
[----:B-1----:R-:W-:-:S05]  /*0140*/  IADD3 R11, PT, PT, RZ, -R3, RZ ;  /* 0x80000003ff0b7210 */ /* 0x002fca0007ffe0ff */
[----:B------:R-:W-:Y:S02]  /*0150*/  IMAD R7, R11, R4, RZ ;  /* 0x000000040b077224 */ /* 0x000fe400078e02ff */
[----:B------:R-:W0:Y:S02]  /*0160*/  LDC.64 R10, c[0x0][0x398] ;  /* 0x0000e600ff0a7b82 */ /* 0x000e240000000a00 */
[----:B------:R-:W-:Y:S01]  /*0170*/  IMAD.HI.U32 R3, R3, R7, R2 ;  /* 0x0000000703037227 */ /* 0x000fe200078e0002 */
[----:B------:R-:W-:Y:S02]  /*0180*/  MOV R7, R0 ;  /* 0x0000000000077202 */ /* 0x000fe40000000f00 */
[----:B------:R-:W-:-:S03]  /*0190*/  LOP3.LUT R2, R6, R9, RZ, 0x3c, !PT ;  /* 0x0000000906027212 */ /* 0x000fc600078e3cff */
[----:B------:R-:W-:Y:S01]  /*01a0*/  IMAD.HI.U32 R3, R3, R7, RZ ;  /* 0x0000000703037227 */ /* 0x000fe200078e00ff */
[----:B------:R-:W-:-:S03]  /*01b0*/  ISETP.GE.AND P0, PT, R2, RZ, PT ;  /* 0x000000ff0200720c */ /* 0x000fc60003f06270 */
[----:B------:R-:W-:-:S04]  /*01c0*/  IMAD.MOV R0, RZ, RZ, -R3 ;  /* 0x000000ffff007224 */ /* 0x000fc800078e0a03 */
[C---:B------:R-:W-:Y:S02]  /*01d0*/  IMAD R7, R4.reuse, R0, R7 ;  /* 0x0000000004077224 */ /* 0x040fe400078e0207 */
[----:B------:R-:W4:Y:S03]  /*01e0*/  S2R R0, SR_TID.X ;  /* 0x0000000000007919 */ /* 0x000f260000002100 */
[----:B------:R-:W-:-:S13]  /*01f0*/  ISETP.GT.U32.AND P2, PT, R4, R7, PT ;  /* 0x000000070400720c */ /* 0x000fda0003f44070 */
[-C--:B------:R-:W-:Y:S02]  /*0200*/  @!P2 IADD3 R7, PT, PT, R7, -R4.reuse, RZ ;  /* 0x800000040707a210 */ /* 0x080fe40007ffe0ff */
[----:B------:R-:W-:Y:S02]  /*0210*/  @!P2 IADD3 R3, PT, PT, R3, 0x1, RZ ;  /* 0x000000010303a810 */ /* 0x000fe40007ffe0ff */
[----:B------:R-:W-:-:S13]  /*0220*/  ISETP.GE.U32.AND P1, PT, R7, R4, PT ;  /* 0x000000040700720c */ /* 0x000fda0003f26070 */
[----:B------:R-:W-:Y:S02]  /*0230*/  @P1 IADD3 R3, PT, PT, R3, 0x1, RZ ;  /* 0x0000000103031810 */ /* 0x000fe40007ffe0ff */
[----:B------:R-:W-:-:S03]  /*0240*/  ISETP.NE.AND P1, PT, R9, RZ, PT ;  /* 0x000000ff0900720c */ /* 0x000fc60003f25270 */
[----:B------:R-:W-:Y:S02]  /*0250*/  IMAD.MOV.U32 R2, RZ, RZ, R3 ;  /* 0x000000ffff027224 */ /* 0x000fe400078e0003 */
[----:B----4-:R-:W-:Y:S01]  /*0260*/  IMAD R3, R5, UR4, R0 ;  /* 0x0000000405037c24 */ /* 0x010fe2000f8e0200 */
[----:B0-----:R-:W-:Y:S01]  /*0270*/  IADD3 R5, PT, PT, R10, -R11, RZ ;  /* 0x8000000b0a057210 */ /* 0x001fe20007ffe0ff */
[----:B---3--:R-:W-:Y:S01]  /*0280*/  IMAD R0, R8, UR5, R15 ;  /* 0x0000000508007c24 */ /* 0x008fe2000f8e020f */
[----:B------:R-:W-:-:S04]  /*0290*/  @!P0 IADD3 R2, PT, PT, -R2, RZ, RZ ;  /* 0x000000ff02028210 */ /* 0x000fc80007ffe1ff */
[----:B------:R-:W-:Y:S02]  /*02a0*/  SEL R2, R13, R2, !P1 ;  /* 0x000000020d027207 */ /* 0x000fe40004800000 */
[----:B------:R-:W-:Y:S02]  /*02b0*/  VIMNMX R8, PT, PT, R3, R0, !PT ;  /* 0x0000000003087248 */ /* 0x000fe40007fe0100 */
[----:B--2---:R-:W-:-:S04]  /*02c0*/  ISETP.GE.AND P0, PT, R2, UR6, PT ;  /* 0x0000000602007c0c */ /* 0x004fc8000bf06270 */
[----:B------:R-:W-:-:S13]  /*02d0*/  ISETP.GT.OR P0, PT, R8, R5, P0 ;  /* 0x000000050800720c */ /* 0x000fda0000704670 */
[----:B------:R-:W-:Y:S05]  /*02e0*/  @P0 EXIT ;  /* 0x000000000000094d */ /* 0x000fea0003800000 */
[----:B------:R-:W-:Y:S01]  /*02f0*/  ISETP.GE.AND P0, PT, R11, 0x1, PT ;  /* 0x000000010b00780c */ /* 0x000fe20003f06270 */
[----:B------:R-:W0:Y:S01]  /*0300*/  LDCU.64 UR6, c[0x0][0x358] ;  /* 0x00006b00ff0677ac */ /* 0x000e220008000a00 */
[----:B------:R-:W-:-:S11]  /*0310*/  MOV R18, RZ ;  /* 0x000000ff00127202 */ /* 0x000fd60000000f00 */
[----:B------:R-:W-:Y:S05]  /*0320*/  @!P0 BRA `(.L_x_44) ;  /* 0x00000008009c8947 */ /* 0x000fea0003800000 */
[----:B------:R-:W-:Y:S01]  /*0330*/  ISETP.GE.AND P2, PT, R6, RZ, PT ;  /* 0x000000ff0600720c */ /* 0x000fe20003f46270 */
[----:B------:R-:W-:Y:S01]  /*0340*/  HFMA2 R18, -RZ, RZ, 0, 0 ;  /* 0x00000000ff127431 */ /* 0x000fe200000001ff */
[----:B------:R-:W-:Y:S01]  /*0350*/  ISETP.GT.U32.AND P0, PT, R4, R7, PT ;  /* 0x000000070400720c */ /* 0x000fe20003f04070 */
[----:B------:R-:W-:Y:S01]  /*0360*/  IMAD.IADD R4, R7, 0x1, -R4 ;  /* 0x0000000107047824 */ /* 0x000fe200078e0a04 */
[----:B------:R-:W-:Y:S01]  /*0370*/  LOP3.LUT R6, R11, 0xf, RZ, 0xc0, !PT ;  /* 0x0000000f0b067812 */ /* 0x000fe200078ec0ff */
[----:B------:R-:W-:-:S03]  /*0380*/  UMOV UR4, URZ ;  /* 0x000000ff00047c82 */ /* 0x000fc60008000000 */
[----:B------:R-:W-:-:S05]  /*0390*/  SEL R4, R4, R7, !P0 ;  /* 0x0000000704047207 */ /* 0x000fca0004000000 */
[----:B------:R-:W-:-:S04]  /*03a0*/  @!P2 IADD3 R4, PT, PT, -R4, RZ, RZ ;  /* 0x000000ff0404a210 */ /* 0x000fc80007ffe1ff */
[----:B------:R-:W-:-:S05]  /*03b0*/  SEL R4, R13, R4, !P1 ;  /* 0x000000040d047207 */ /* 0x000fca0004800000 */
[----:B------:R-:W-:Y:S01]  /*03c0*/  IMAD R8, R2, R9, R4 ;  /* 0x0000000902087224 */ /* 0x000fe200078e0204 */
[C---:B------:R-:W-:Y:S01]  /*03d0*/  LOP3.LUT R9, R11.reuse, 0x7ffffff0, RZ, 0xc0, !PT ;  /* 0x7ffffff00b097812 */ /* 0x040fe200078ec0ff */
[----:B------:R-:W-:Y:S01]  /*03e0*/  IMAD R7, R4, R10, R3 ;  /* 0x0000000a04077224 */ /* 0x000fe200078e0203 */
[C---:B------:R-:W-:Y:S02]  /*03f0*/  LOP3.LUT R10, R11.reuse, 0x7, RZ, 0xc0, !PT ;  /* 0x000000070b0a7812 */ /* 0x040fe400078ec0ff */
[----:B------:R-:W-:Y:S02]  /*0400*/  LOP3.LUT R11, R11, 0x3, RZ, 0xc0, !PT ;  /* 0x000000030b0b7812 */ /* 0x000fe400078ec0ff */
[----:B------:R-:W-:-:S07]  /*0410*/  IADD3 R12, PT, PT, -R9, RZ, RZ ;  /* 0x000000ff090c7210 */ /* 0x000fce0007ffe1ff */
.L_x_50:
[----:B------:R-:W1:Y:S01]  /*0420*/  LDC.64 R14, c[0x0][0x398] ;  /* 0x0000e600ff0e7b82 */ /* 0x000e620000000a00 */
[----:B------:R-:W-:Y:S02]  /*0430*/  IADD3 R13, PT, PT, R7, UR4, RZ ;  /* 0x00000004070d7c10 */ /* 0x000fe4000fffe0ff */
[----:B-1----:R-:W-:Y:S01]  /*0440*/  ISETP.GE.U32.AND P1, PT, R15, 0x10, PT ;  /* 0x000000100f00780c */ /* 0x002fe20003f26070 */
[-C--:B------:R-:W-:Y:S01]  /*0450*/  IMAD R4, R8, R15.reuse, UR4 ;  /* 0x0000000408047e24 */ /* 0x080fe2000f8e020f */
[----:B------:R-:W-:Y:S01]  /*0460*/  UIADD3 UR4, UPT, UPT, UR4, 0x1, URZ ;  /* 0x0000000104047890 */ /* 0x000fe2000fffe0ff */
[----:B------:R-:W-:Y:S02]  /*0470*/  IMAD R13, R13, R14, R0 ;  /* 0x0000000e0d0d7224 */ /* 0x000fe400078e0200 */
[----:B------:R-:W-:Y:S02]  /*0480*/  IMAD R19, R4, R15, RZ ;  /* 0x0000000f04137224 */ /* 0x000fe400078e02ff */
[----:B------:R-:W-:Y:S01]  /*0490*/  IMAD.MOV.U32 R4, RZ, RZ, RZ ;  /* 0x000000ffff047224 */ /* 0x000fe200078e00ff */
[----:B------:R-:W-:-:S05]  /*04a0*/  ISETP.NE.AND P0, PT, R15, UR4, PT ;  /* 0x000000040f007c0c */ /* 0x000fca000bf05270 */
[----:B------:R-:W-:Y:S08]  /*04b0*/  @!P1 BRA `(.L_x_45) ;  /* 0x0000000000f49947 */ /* 0x000ff00003800000 */
[----:B------:R-:W-:Y:S02]  /*04c0*/  MOV R21, R13 ;  /* 0x0000000d00157202 */ /* 0x000fe40000000f00 */
[----:B------:R-:W-:Y:S02]  /*04d0*/  MOV R23, R19 ;  /* 0x0000001300177202 */ /* 0x000fe40000000f00 */
[----:B------:R-:W-:-:S07]  /*04e0*/  MOV R4, R12 ;  /* 0x0000000c00047202 */ /* 0x000fce0000000f00 */
.L_x_46:
[----:B------:R-:W1:Y:S08]  /*04f0*/  LDC.64 R16, c[0x0][0x388] ;  /* 0x0000e200ff107b82 */ /* 0x000e700000000a00 */
[----:B------:R-:W2:Y:S01]  /*0500*/  LDC.64 R14, c[0x0][0x380] ;  /* 0x0000e000ff0e7b82 */ /* 0x000ea20000000a00 */
[----:B-1----:R-:W-:-:S05]  /*0510*/  IMAD.WIDE R16, R23, 0x4, R16 ;  /* 0x0000000417107825 */ /* 0x002fca00078e0210 */
[----:B0-----:R-:W3:Y:S01]  /*0520*/  LDG.E R20, desc[UR6][R16.64] ;  /* 0x0000000610147981 */ /* 0x001ee2000c1e1900 */
[----:B--2---:R-:W-:-:S03]  /*0530*/  IMAD.WIDE R14, R21, 0x4, R14 ;  /* 0x00000004150e7825 */ /* 0x004fc600078e020e */
[----:B------:R-:W2:Y:S04]  /*0540*/  LDG.E R22, desc[UR6][R16.64+0x4] ;  /* 0x0000040610167981 */ /* 0x000ea8000c1e1900 */
[----:B------:R-:W3:Y:S04]  /*0550*/  LDG.E R25, desc[UR6][R14.64] ;  /* 0x000000060e197981 */ /* 0x000ee8000c1e1900 */
[----:B------:R-:W2:Y:S04]  /*0560*/  LDG.E R27, desc[UR6][R14.64+0x4] ;  /* 0x000004060e1b7981 */ /* 0x000ea8000c1e1900 */
[----:B------:R-:W4:Y:S04]  /*0570*/  LDG.E R24, desc[UR6][R14.64+0x34] ;  /* 0x000034060e187981 */ /* 0x000f28000c1e1900 */
[----:B------:R-:W5:Y:S04]  /*0580*/  LDG.E R28, desc[UR6][R16.64+0x38] ;  /* 0x00003806101c7981 */ /* 0x000f68000c1e1900 */
[----:B------:R-:W5:Y:S01]  /*0590*/  LDG.E R29, desc[UR6][R16.64+0x3c] ;  /* 0x00003c06101d7981 */ /* 0x000f62000c1e1900 */
[----:B---3--:R-:W-:-:S03]  /*05a0*/  FFMA R20, R25, R20, R18 ;  /* 0x0000001419147223 */ /* 0x008fc60000000012 */
[----:B------:R-:W3:Y:S04]  /*05b0*/  LDG.E R18, desc[UR6][R16.64+0x8] ;  /* 0x0000080610127981 */ /* 0x000ee8000c1e1900 */
[----:B------:R-:W3:Y:S01]  /*05c0*/  LDG.E R25, desc[UR6][R14.64+0x8] ;  /* 0x000008060e197981 */ /* 0x000ee2000c1e1900 */
[----:B--2---:R-:W-:-:S03]  /*05d0*/  FFMA R20, R27, R22, R20 ;  /* 0x000000161b147223 */ /* 0x004fc60000000014 */
[----:B------:R-:W2:Y:S04]  /*05e0*/  LDG.E R22, desc[UR6][R16.64+0xc] ;  /* 0x00000c0610167981 */ /* 0x000ea8000c1e1900 */
[----:B------:R-:W2:Y:S01]  /*05f0*/  LDG.E R27, desc[UR6][R14.64+0xc] ;  /* 0x00000c060e1b7981 */ /* 0x000ea2000c1e1900 */
        /* <DEDUP_REMOVED lines=28> */
[----:B------:R-:W4:Y:S04]  /*07c0*/  LDG.E R27, desc[UR6][R16.64+0x34] ;  /* 0x00003406101b7981 */ /* 0x000f28000c1e1900 */
[----:B------:R-:W5:Y:S04]  /*07d0*/  LDG.E R20, desc[UR6][R14.64+0x38] ;  /* 0x000038060e147981 */ /* 0x000f68000c1e1900 */
[----:B------:R-:W2:Y:S01]  /*07e0*/  LDG.E R22, desc[UR6][R14.64+0x3c] ;  /* 0x00003c060e167981 */ /* 0x000ea2000c1e1900 */
[----:B------:R-:W-:-:S04]  /*07f0*/  IADD3 R4, PT, PT, R4, 0x10, RZ ;  /* 0x0000001004047810 */ /* 0x000fc80007ffe0ff */
[----:B------:R-:W-:Y:S01]  /*0800*/  ISETP.NE.AND P1, PT, R4, RZ, PT ;  /* 0x000000ff0400720c */ /* 0x000fe20003f25270 */
[----:B------:R-:W-:Y:S01]  /*0810*/  VIADD R23, R23, 0x10 ;  /* 0x0000001017177836 */ /* 0x000fe20000000000 */
[----:B------:R-:W-:Y:S01]  /*0820*/  IADD3 R21, PT, PT, R21, 0x10, RZ ;  /* 0x0000001015157810 */ /* 0x000fe20007ffe0ff */
[----:B---3--:R-:W-:-:S04]  /*0830*/  FFMA R25, R25, R18, R26 ;  /* 0x0000001219197223 */ /* 0x008fc8000000001a */
[----:B----4-:R-:W-:-:S04]  /*0840*/  FFMA R25, R24, R27, R25 ;  /* 0x0000001b18197223 */ /* 0x010fc80000000019 */
[----:B-----5:R-:W-:-:S04]  /*0850*/  FFMA R25, R20, R28, R25 ;  /* 0x0000001c14197223 */ /* 0x020fc80000000019 */
[----:B--2---:R-:W-:Y:S01]  /*0860*/  FFMA R18, R22, R29, R25 ;  /* 0x0000001d16127223 */ /* 0x004fe20000000019 */
[----:B------:R-:W-:Y:S06]  /*0870*/  @P1 BRA `(.L_x_46) ;  /* 0xfffffffc001c1947 */ /* 0x000fec000383ffff */
[----:B------:R-:W-:-:S07]  /*0880*/  MOV R4, R9 ;  /* 0x0000000900047202 */ /* 0x000fce0000000f00 */
.L_x_45:
[----:B------:R-:W-:-:S13]  /*0890*/  ISETP.NE.AND P1, PT, R6, RZ, PT ;  /* 0x000000ff0600720c */ /* 0x000fda0003f25270 */
[----:B------:R-:W-:Y:S05]  /*08a0*/  @!P1 BRA `(.L_x_47) ;  /* 0x0000000400389947 */ /* 0x000fea0003800000 */
[----:B------:R-:W-:Y:S02]  /*08b0*/  IADD3 R14, PT, PT, R6, -0x1, RZ ;  /* 0xffffffff060e7810 */ /* 0x000fe40007ffe0ff */
[----:B------:R-:W-:Y:S02]  /*08c0*/  ISETP.NE.AND P2, PT, R10, RZ, PT ;  /* 0x000000ff0a00720c */ /* 0x000fe40003f45270 */
[----:B------:R-:W-:-:S13]  /*08d0*/  ISETP.GE.U32.AND P1, PT, R14, 0x7, PT ;  /* 0x000000070e00780c */ /* 0x000fda0003f26070 */
[----:B------:R-:W-:Y:S05]  /*08e0*/  @!P1 BRA `(.L_x_48) ;  /* 0x00000000007c9947 */ /* 0x000fea0003800000 */
[----:B------:R-:W1:Y:S01]  /*08f0*/  LDC.64 R16, c[0x0][0x380] ;  /* 0x0000e000ff107b82 */ /* 0x000e620000000a00 */
[----:B------:R-:W-:Y:S01]  /*0900*/  IADD3 R21, PT, PT, R13, R4, RZ ;  /* 0x000000040d157210 */ /* 0x000fe20007ffe0ff */
[----:B------:R-:W-:-:S06]  /*0910*/  IMAD.IADD R23, R19, 0x1, R4 ;  /* 0x0000000113177824 */ /* 0x000fcc00078e0204 */
[----:B------:R-:W2:Y:S01]  /*0920*/  LDC.64 R14, c[0x0][0x388] ;  /* 0x0000e200ff0e7b82 */ /* 0x000ea20000000a00 */
[----:B-1----:R-:W-:-:S05]  /*0930*/  IMAD.WIDE R16, R21, 0x4, R16 ;  /* 0x0000000415107825 */ /* 0x002fca00078e0210 */
[----:B0-----:R-:W3:Y:S01]  /*0940*/  LDG.E R21, desc[UR6][R16.64] ;  /* 0x0000000610157981 */ /* 0x001ee2000c1e1900 */
[----:B--2---:R-:W-:-:S03]  /*0950*/  IMAD.WIDE R14, R23, 0x4, R14 ;  /* 0x00000004170e7825 */ /* 0x004fc600078e020e */
[----:B------:R-:W2:Y:S04]  /*0960*/  LDG.E R25, desc[UR6][R16.64+0x8] ;  /* 0x0000080610197981 */ /* 0x000ea8000c1e1900 */
[----:B------:R-:W3:Y:S04]  /*0970*/  LDG.E R20, desc[UR6][R14.64] ;  /* 0x000000060e147981 */ /* 0x000ee8000c1e1900 */
[----:B------:R-:W4:Y:S04]  /*0980*/  LDG.E R23, desc[UR6][R16.64+0x4] ;  /* 0x0000040610177981 */ /* 0x000f28000c1e1900 */
[----:B------:R-:W4:Y:S04]  /*0990*/  LDG.E R22, desc[UR6][R14.64+0x4] ;  /* 0x000004060e167981 */ /* 0x000f28000c1e1900 */
[----:B------:R-:W2:Y:S04]  /*09a0*/  LDG.E R24, desc[UR6][R14.64+0x8] ;  /* 0x000008060e187981 */ /* 0x000ea8000c1e1900 */
[----:B------:R-:W5:Y:S04]  /*09b0*/  LDG.E R27, desc[UR6][R14.64+0x10] ;  /* 0x000010060e1b7981 */ /* 0x000f68000c1e1900 */
[----:B------:R-:W5:Y:S04]  /*09c0*/  LDG.E R26, desc[UR6][R14.64+0x14] ;  /* 0x000014060e1a7981 */ /* 0x000f68000c1e1900 */
[----:B------:R-:W5:Y:S01]  /*09d0*/  LDG.E R28, desc[UR6][R14.64+0x1c] ;  /* 0x00001c060e1c7981 */ /* 0x000f62000c1e1900 */
[----:B---3--:R-:W-:-:S03]  /*09e0*/  FFMA R20, R21, R20, R18 ;  /* 0x0000001415147223 */ /* 0x008fc60000000012 */
[----:B------:R-:W3:Y:S04]  /*09f0*/  LDG.E R18, desc[UR6][R16.64+0xc] ;  /* 0x00000c0610127981 */ /* 0x000ee8000c1e1900 */
[----:B------:R-:W3:Y:S01]  /*0a00*/  LDG.E R21, desc[UR6][R14.64+0xc] ;  /* 0x00000c060e157981 */ /* 0x000ee2000c1e1900 */
[----:B----4-:R-:W-:-:S03]  /*0a10*/  FFMA R20, R23, R22, R20 ;  /* 0x0000001617147223 */ /* 0x010fc60000000014 */
[----:B------:R-:W4:Y:S01]  /*0a20*/  LDG.E R22, desc[UR6][R16.64+0x14] ;  /* 0x0000140610167981 */ /* 0x000f22000c1e1900 */
[----:B--2---:R-:W-:-:S03]  /*0a30*/  FFMA R29, R25, R24, R20 ;  /* 0x00000018191d7223 */ /* 0x004fc60000000014 */
[----:B------:R-:W5:Y:S04]  /*0a40*/  LDG.E R24, desc[UR6][R16.64+0x10] ;  /* 0x0000100610187981 */ /* 0x000f68000c1e1900 */
[----:B------:R-:W2:Y:S04]  /*0a50*/  LDG.E R20, desc[UR6][R16.64+0x18] ;  /* 0x0000180610147981 */ /* 0x000ea8000c1e1900 */
[----:B------:R-:W2:Y:S04]  /*0a60*/  LDG.E R25, desc[UR6][R14.64+0x18] ;  /* 0x000018060e197981 */ /* 0x000ea8000c1e1900 */
[----:B------:R-:W2:Y:S01]  /*0a70*/  LDG.E R23, desc[UR6][R16.64+0x1c] ;  /* 0x00001c0610177981 */ /* 0x000ea2000c1e1900 */
[----:B------:R-:W-:Y:S01]  /*0a80*/  IADD3 R4, PT, PT, R4, 0x8, RZ ;  /* 0x0000000804047810 */ /* 0x000fe20007ffe0ff */
[----:B---3--:R-:W-:-:S04]  /*0a90*/  FFMA R21, R18, R21, R29 ;  /* 0x0000001512157223 */ /* 0x008fc8000000001d */
[----:B-----5:R-:W-:-:S04]  /*0aa0*/  FFMA R21, R24, R27, R21 ;  /* 0x0000001b18157223 */ /* 0x020fc80000000015 */
[----:B----4-:R-:W-:-:S04]  /*0ab0*/  FFMA R21, R22, R26, R21 ;  /* 0x0000001a16157223 */ /* 0x010fc80000000015 */
[----:B--2---:R-:W-:-:S04]  /*0ac0*/  FFMA R20, R20, R25, R21 ;  /* 0x0000001914147223 */ /* 0x004fc80000000015 */
[----:B------:R-:W-:-:S07]  /*0ad0*/  FFMA R18, R23, R28, R20 ;  /* 0x0000001c17127223 */ /* 0x000fce0000000014 */
.L_x_48:
[----:B------:R-:W-:Y:S05]  /*0ae0*/  @!P2 BRA `(.L_x_47) ;  /* 0x0000000000a8a947 */ /* 0x000fea0003800000 */
[----:B------:R-:W-:Y:S02]  /*0af0*/  IADD3 R14, PT, PT, R10, -0x1, RZ ;  /* 0xffffffff0a0e7810 */ /* 0x000fe40007ffe0ff */
[----:B------:R-:W-:Y:S02]  /*0b00*/  ISETP.NE.AND P2, PT, R11, RZ, PT ;  /* 0x000000ff0b00720c */ /* 0x000fe40003f45270 */
[----:B------:R-:W-:-:S13]  /*0b10*/  ISETP.GE.U32.AND P1, PT, R14, 0x3, PT ;  /* 0x000000030e00780c */ /* 0x000fda0003f26070 */
[----:B------:R-:W-:Y:S05]  /*0b20*/  @!P1 BRA `(.L_x_49) ;  /* 0x00000000004c9947 */ /* 0x000fea0003800000 */
[----:B------:R-:W1:Y:S01]  /*0b30*/  LDC.64 R16, c[0x0][0x380] ;  /* 0x0000e000ff107b82 */ /* 0x000e620000000a00 */
[-C--:B------:R-:W-:Y:S02]  /*0b40*/  IADD3 R21, PT, PT, R13, R4.reuse, RZ ;  /* 0x000000040d157210 */ /* 0x080fe40007ffe0ff */
[----:B------:R-:W-:-:S05]  /*0b50*/  IADD3 R23, PT, PT, R19, R4, RZ ;  /* 0x0000000413177210 */ /* 0x000fca0007ffe0ff */
        /* <DEDUP_REMOVED lines=10> */
[----:B------:R-:W5:Y:S01]  /*0c00*/  LDG.E R26, desc[UR6][R14.64+0xc] ;  /* 0x00000c060e1a7981 */ /* 0x000f62000c1e1900 */
[----:B------:R-:W-:-:S02]  /*0c10*/  VIADD R4, R4, 0x4 ;  /* 0x0000000404047836 */ /* 0x000fc40000000000 */
[----:B---3--:R-:W-:-:S04]  /*0c20*/  FFMA R20, R21, R20, R18 ;  /* 0x0000001415147223 */ /* 0x008fc80000000012 */
[----:B----4-:R-:W-:-:S04]  /*0c30*/  FFMA R20, R23, R22, R20 ;  /* 0x0000001617147223 */ /* 0x010fc80000000014 */
[----:B--2---:R-:W-:-:S04]  /*0c40*/  FFMA R20, R25, R24, R20 ;  /* 0x0000001819147223 */ /* 0x004fc80000000014 */
[----:B-----5:R-:W-:-:S07]  /*0c50*/  FFMA R18, R27, R26, R20 ;  /* 0x0000001a1b127223 */ /* 0x020fce0000000014 */
.L_x_49:
[----:B------:R-:W-:Y:S05]  /*0c60*/  @!P2 BRA `(.L_x_47) ;  /* 0x000000000048a947 */ /* 0x000fea0003800000 */
[----:B------:R-:W1:Y:S01]  /*0c70*/  LDC.64 R14, c[0x0][0x380] ;  /* 0x0000e000ff0e7b82 */ /* 0x000e620000000a00 */
[-C--:B------:R-:W-:Y:S02]  /*0c80*/  IADD3 R13, PT, PT, R13, R4.reuse, RZ ;  /* 0x000000040d0d7210 */ /* 0x080fe40007ffe0ff */
[----:B------:R-:W-:-:S05]  /*0c90*/  IADD3 R19, PT, PT, R19, R4, RZ ;  /* 0x0000000413137210 */ /* 0x000fca0007ffe0ff */
[----:B------:R-:W2:Y:S01]  /*0ca0*/  LDC.64 R16, c[0x0][0x388] ;  /* 0x0000e200ff107b82 */ /* 0x000ea20000000a00 */
[----:B-1----:R-:W-:-:S05]  /*0cb0*/  IMAD.WIDE R14, R13, 0x4, R14 ;  /* 0x000000040d0e7825 */ /* 0x002fca00078e020e */
[----:B0-----:R-:W3:Y:S01]  /*0cc0*/  LDG.E R13, desc[UR6][R14.64] ;  /* 0x000000060e0d7981 */ /* 0x001ee2000c1e1900 */
[----:B--2---:R-:W-:-:S05]  /*0cd0*/  IMAD.WIDE R16, R19, 0x4, R16 ;  /* 0x0000000413107825 */ /* 0x004fca00078e0210 */
[----:B------:R-:W3:Y:S01]  /*0ce0*/  LDG.E R4, desc[UR6][R16.64] ;  /* 0x0000000610047981 */ /* 0x000ee2000c1e1900 */
[----:B------:R-:W-:Y:S01]  /*0cf0*/  ISETP.NE.AND P1, PT, R11, 0x1, PT ;  /* 0x000000010b00780c */ /* 0x000fe20003f25270 */
[----:B---3--:R-:W-:-:S12]  /*0d00*/  FFMA R18, R13, R4, R18 ;  /* 0x000000040d127223 */ /* 0x008fd80000000012 */
[----:B------:R-:W-:Y:S05]  /*0d10*/  @!P1 BRA `(.L_x_47) ;  /* 0x00000000001c9947 */ /* 0x000fea0003800000 */
[----:B------:R-:W-:Y:S01]  /*0d20*/  ISETP.NE.AND P1, PT, R11, 0x2, PT ;  /* 0x000000020b00780c */ /* 0x000fe20003f25270 */
[----:B------:R-:W2:Y:S04]  /*0d30*/  LDG.E R13, desc[UR6][R14.64+0x4] ;  /* 0x000004060e0d7981 */ /* 0x000ea8000c1e1900 */
[----:B------:R-:W2:Y:S08]  /*0d40*/  LDG.E R4, desc[UR6][R16.64+0x4] ;  /* 0x0000040610047981 */ /* 0x000eb0000c1e1900 */
[----:B------:R-:W3:Y:S04]  /*0d50*/  @P1 LDG.E R19, desc[UR6][R14.64+0x8] ;  /* 0x000008060e131981 */ /* 0x000ee8000c1e1900 */
[----:B------:R-:W3:Y:S01]  /*0d60*/  @P1 LDG.E R20, desc[UR6][R16.64+0x8] ;  /* 0x0000080610141981 */ /* 0x000ee2000c1e1900 */
[----:B--2---:R-:W-:-:S04]  /*0d70*/  FFMA R18, R13, R4, R18 ;  /* 0x000000040d127223 */ /* 0x004fc80000000012 */
[----:B---3--:R-:W-:-:S07]  /*0d80*/  @P1 FFMA R18, R19, R20, R18 ;  /* 0x0000001413121223 */ /* 0x008fce0000000012 */
.L_x_47:
[----:B------:R-:W-:Y:S05]  /*0d90*/  @P0 BRA `(.L_x_50) ;  /* 0xfffffff400a00947 */ /* 0x000fea000383ffff */
.L_x_44:
[----:B------:R-:W1:Y:S01]  /*0da0*/  LDC.64 R6, c[0x0][0x390] ;  /* 0x0000e400ff067b82 */ /* 0x000e620000000a00 */
[----:B------:R-:W-:-:S05]  /*0db0*/  IMAD R2, R2, R5, R2 ;  /* 0x0000000502027224 */ /* 0x000fca00078e0202 */
[----:B------:R-:W-:-:S05]  /*0dc0*/  IADD3 R2, PT, PT, R3, R2, RZ ;  /* 0x0000000203027210 */ /* 0x000fca0007ffe0ff */
[----:B------:R-:W-:-:S05]  /*0dd0*/  IMAD R5, R5, R2, R2 ;  /* 0x0000000205057224 */ /* 0x000fca00078e0202 */
[----:B------:R-:W-:-:S05]  /*0de0*/  IADD3 R3, PT, PT, R0, R5, RZ ;  /* 0x0000000500037210 */ /* 0x000fca0007ffe0ff */
[----:B-1----:R-:W-:-:S05]  /*0df0*/  IMAD.WIDE R2, R3, 0x4, R6 ;  /* 0x0000000403027825 */ /* 0x002fca00078e0206 */
[----:B0-----:R-:W-:Y:S01]  /*0e00*/  REDG.E.ADD.F32.FTZ.RN.STRONG.GPU desc[UR6][R2.64], R18 ;  /* 0x00000012020079a6 */ /* 0x001fe2000c12f306 */
[----:B------:R-:W-:Y:S05]  /*0e10*/  EXIT ;  /* 0x000000000000794d */ /* 0x000fea0003800000 */
.L_x_51:
        /* <DEDUP_REMOVED lines=14> */
.L_x_65:


//--------------------- .text._Z13convolve_cudaPfS_S_iiiS_ --------------------------
	.section	.text._Z13convolve_cudaPfS_S_iiiS_,"ax",@progbits
	.align	128
        .global         _Z13convolve_cudaPfS_S_iiiS_
        .type           _Z13convolve_cudaPfS_S_iiiS_,@function
        .size           _Z13convolve_cudaPfS_S_iiiS_,(.L_x_66 - _Z13convolve_cudaPfS_S_iiiS_)
        .other          _Z13convolve_cudaPfS_S_iiiS_,@"STO_CUDA_ENTRY STV_DEFAULT"
_Z13convolve_cudaPfS_S_iiiS_:
.text._Z13convolve_cudaPfS_S_iiiS_:
[----:B------:R-:W-:Y:S01]  /*0000*/  LDC R1, c[0x0][0x37c] ;  /* 0x0000df00ff017b82 */ /* 0x000fe20000000800 */
[----:B------:R-:W0:Y:S07]  /*0010*/  S2R R3, SR_TID.X ;  /* 0x0000000000037919 */ /* 0x000e2e0000002100 */
[----:B------:R-:W0:Y:S01]  /*0020*/  S2UR UR4, SR_CTAID.X ;  /* 0x00000000000479c3 */ /* 0x000e220000002500 */
[----:B------:R-:W1:Y:S01]  /*0030*/  LDCU UR7, c[0x0][0x3a0] ;  /* 0x00007400ff0777ac */ /* 0x000e620008000800 */
[----:B------:R-:W2:Y:S01]  /*0040*/  S2R R5, SR_TID.Y ;  /* 0x0000000000057919 */ /* 0x000ea20000002200 */
[----:B------:R-:W3:Y:S05]  /*0050*/  S2R R7, SR_TID.Z ;  /* 0x0000000000077919 */ /* 0x000eea0000002300 */
[----:B------:R-:W0:Y:S08]  /*0060*/  LDC R0, c[0x0][0x360] ;  /* 0x0000d800ff007b82 */ /* 0x000e300000000800 */
[----:B------:R-:W2:Y:S08]  /*0070*/  S2UR UR5, SR_CTAID.Y ;  /* 0x00000000000579c3 */ /* 0x000eb00000002600 */
[----:B------:R-:W2:Y:S08]  /*0080*/  LDC R2, c[0x0][0x364] ;  /* 0x0000d900ff027b82 */ /* 0x000eb00000000800 */
[----:B------:R-:W4:Y:S01]  /*0090*/  LDC.64 R8, c[0x0][0x398] ;  /* 0x0000e600ff087b82 */ /* 0x000f220000000a00 */
[----:B0-----:R-:W-:-:S07]  /*00a0*/  IMAD R0, R0, UR4, R3 ;  /* 0x0000000400007c24 */ /* 0x001fce000f8e0203 */
[----:B------:R-:W3:Y:S08]  /*00b0*/  S2UR UR6, SR_CTAID.Z ;  /* 0x00000000000679c3 */ /* 0x000ef00000002700 */
[----:B------:R-:W3:Y:S01]  /*00c0*/  LDC R4, c[0x0][0x368] ;  /* 0x0000da00ff047b82 */ /* 0x000ee20000000800 */
[----:B--2---:R-:W-:-:S05]  /*00d0*/  IMAD R3, R2, UR5, R5 ;  /* 0x0000000502037c24 */ /* 0x004fca000f8e0205 */
[----:B------:R-:W-:Y:S02]  /*00e0*/  VIMNMX R5, PT, PT, R0, R3, !PT ;  /* 0x0000000300057248 */ /* 0x000fe40007fe0100 */
[----:B----4-:R-:W-:-:S04]  /*00f0*/  IADD3 R2, PT, PT, R8, -R9, RZ ;  /* 0x8000000908027210 */ /* 0x010fc80007ffe0ff */
[----:B------:R-:W-:Y:S01]  /*0100*/  ISETP.GT.AND P0, PT, R5, R2, PT ;  /* 0x000000020500720c */ /* 0x000fe20003f04270 */
[----:B---3--:R-:W-:-:S05]  /*0110*/  IMAD R4, R4, UR6, R7 ;  /* 0x0000000604047c24 */ /* 0x008fca000f8e0207 */
[----:B-1----:R-:W-:-:S13]  /*0120*/  ISETP.GE.OR P0, PT, R4, UR7, P0 ;  /* 0x0000000704007c0c */ /* 0x002fda0008706670 */
[----:B------:R-:W-:Y:S05]  /*0130*/  @P0 EXIT ;  /* 0x000000000000094d */ /* 0x000fea0003800000 */
[----:B------:R-:W-:Y:S01]  /*0140*/  ISETP.GE.AND P0, PT, R9, 0x1, PT ;  /* 0x000000010900780c */ /* 0x000fe20003f06270 */
[----:B------:R-:W0:Y:S01]  /*0150*/  LDCU.64 UR6, c[0x0][0x358] ;  /* 0x00006b00ff0677ac */ /* 0x000e220008000a00 */
[----:B------:R-:W-:-:S11]  /*0160*/  HFMA2 R11, -RZ, RZ, 0, 0 ;  /* 0x00000000ff0b7431 */ /* 0x000fd600000001ff */
[----:B------:R-:W-:Y:S05]  /*0170*/  @!P0 BRA `(.L_x_52) ;  /* 0x00000008007c8947 */ /* 0x000fea0003800000 */
[C---:B------:R-:W-:Y:S01]  /*0180*/  LOP3.LUT R7, R9.reuse, 0x7ffffff0, RZ, 0xc0, !PT ;  /* 0x7ffffff009077812 */ /* 0x040fe200078ec0ff */
[----:B------:R-:W-:Y:S01]  /*0190*/  UMOV UR4, URZ ;  /* 0x000000ff00047c82 */ /* 0x000fe20008000000 */
[C---:B------:R-:W-:Y:S02]  /*01a0*/  LOP3.LUT R6, R9.reuse, 0xf, RZ, 0xc0, !PT ;  /* 0x0000000f09067812 */ /* 0x040fe400078ec0ff */
[C---:B------:R-:W-:Y:S02]  /*01b0*/  LOP3.LUT R8, R9.reuse, 0x7, RZ, 0xc0, !PT ;  /* 0x0000000709087812 */ /* 0x040fe400078ec0ff */
[----:B------:R-:W-:Y:S02]  /*01c0*/  LOP3.LUT R9, R9, 0x3, RZ, 0xc0, !PT ;  /* 0x0000000309097812 */ /* 0x000fe400078ec0ff */
[----:B------:R-:W-:Y:S02]  /*01d0*/  MOV R11, RZ ;  /* 0x000000ff000b7202 */ /* 0x000fe40000000f00 */
[----:B------:R-:W-:-:S07]  /*01e0*/  IADD3 R10, PT, PT, -R7, RZ, RZ ;  /* 0x000000ff070a7210 */ /* 0x000fce0007ffe1ff */
.L_x_58:
[----:B------:R-:W1:Y:S01]  /*01f0*/  LDC.64 R16, c[0x0][0x398] ;  /* 0x0000e600ff107b82 */ /* 0x000e620000000a00 */
[----:B------:R-:W-:Y:S02]  /*0200*/  IADD3 R12, PT, PT, R0, UR4, RZ ;  /* 0x00000004000c7c10 */ /* 0x000fe4000fffe0ff */
[----:B------:R-:W-:Y:S02]  /*0210*/  MOV R5, RZ ;  /* 0x000000ff00057202 */ /* 0x000fe40000000f00 */
[----:B-1----:R-:W-:Y:S01]  /*0220*/  ISETP.GE.U32.AND P1, PT, R17, 0x10, PT ;  /* 0x000000101100780c */ /* 0x002fe20003f26070 */
[-C--:B------:R-:W-:Y:S01]  /*0230*/  IMAD R14, R4, R17.reuse, UR4 ;  /* 0x00000004040e7e24 */ /* 0x080fe2000f8e0211 */
[----:B------:R-:W-:Y:S01]  /*0240*/  UIADD3 UR4, UPT, UPT, UR4, 0x1, URZ ;  /* 0x0000000104047890 */ /* 0x000fe2000fffe0ff */
[----:B------:R-:W-:Y:S02]  /*0250*/  IMAD R12, R12, R16, R3 ;  /* 0x000000100c0c7224 */ /* 0x000fe400078e0203 */
[----:B------:R-:W-:-:S03]  /*0260*/  IMAD R14, R14, R17, RZ ;  /* 0x000000110e0e7224 */ /* 0x000fc600078e02ff */
[----:B------:R-:W-:-:S05]  /*0270*/  ISETP.NE.AND P0, PT, R17, UR4, PT ;  /* 0x0000000411007c0c */ /* 0x000fca000bf05270 */
[----:B------:R-:W-:Y:S08]  /*0280*/  @!P1 BRA `(.L_x_53) ;  /* 0x0000000000f49947 */ /* 0x000ff00003800000 */
[----:B------:R-:W-:Y:S02]  /*0290*/  MOV R5, R14 ;  /* 0x0000000e00057202 */ /* 0x000fe40000000f00 */
[----:B------:R-:W-:Y:S02]  /*02a0*/  MOV R15, R12 ;  /* 0x0000000c000f7202 */ /* 0x000fe40000000f00 */
[----:B------:R-:W-:-:S07]  /*02b0*/  MOV R13, R10 ;  /* 0x0000000a000d7202 */ /* 0x000fce0000000f00 */
.L_x_54:
        /* <DEDUP_REMOVED lines=18> */
[----:B----4-:R-:W-:-:S03]  /*03e0*/  FFMA R25, R20, R21, R25 ;  /* 0x0000001514197223 */ /* 0x010fc60000000019 */
[----:B------:R-:W4:Y:S04]  /*03f0*/  LDG.E R20, desc[UR6][R18.64+0x14] ;  /* 0x0000140612147981 */ /* 0x000f28000c1e1900 */
[----:B------:R-:W4:Y:S01]  /*0400*/  LDG.E R21, desc[UR6][R16.64+0x14] ;  /* 0x0000140610157981 */ /* 0x000f22000c1e1900 */
        /* <DEDUP_REMOVED lines=8> */
[----:B------:R-:W4:Y:S04]  /*0490*/  LDG.E R21, desc[UR6][R16.64+0x20] ;  /* 0x0000200610157981 */ /* 0x000f28000c1e1900 */
        /* <DEDUP_REMOVED lines=15> */
[----:B------:R-:W2:Y:S04]  /*0590*/  LDG.E R25, desc[UR6][R16.64+0x34] ;  /* 0x0000340610197981 */ /* 0x000ea8000c1e1900 */
[----:B------:R-:W5:Y:S01]  /*05a0*/  LDG.E R23, desc[UR6][R18.64+0x38] ;  /* 0x0000380612177981 */ /* 0x000f62000c1e1900 */
[----:B------:R-:W-:Y:S01]  /*05b0*/  IADD3 R13, PT, PT, R13, 0x10, RZ ;  /* 0x000000100d0d7810 */ /* 0x000fe20007ffe0ff */
[----:B----4-:R-:W-:-:S03]  /*05c0*/  FFMA R20, R11, R20, R27 ;  /* 0x000000140b147223 */ /* 0x010fc6000000001b */
[----:B------:R-:W-:Y:S02]  /*05d0*/  ISETP.NE.AND P1, PT, R13, RZ, PT ;  /* 0x000000ff0d00720c */ /* 0x000fe40003f25270 */
[----:B------:R-:W-:Y:S02]  /*05e0*/  IADD3 R15, PT, PT, R15, 0x10, RZ ;  /* 0x000000100f0f7810 */ /* 0x000fe40007ffe0ff */
[----:B------:R-:W-:Y:S01]  /*05f0*/  IADD3 R5, PT, PT, R5, 0x10, RZ ;  /* 0x0000001005057810 */ /* 0x000fe20007ffe0ff */
[----:B---3--:R-:W-:-:S04]  /*0600*/  FFMA R21, R21, R22, R20 ;  /* 0x0000001615157223 */ /* 0x008fc80000000014 */
[----:B--2---:R-:W-:-:S04]  /*0610*/  FFMA R24, R24, R25, R21 ;  /* 0x0000001918187223 */ /* 0x004fc80000000015 */
[----:B-----5:R-:W-:-:S04]  /*0620*/  FFMA R23, R23, R28, R24 ;  /* 0x0000001c17177223 */ /* 0x020fc80000000018 */
[----:B------:R-:W-:Y:S01]  /*0630*/  FFMA R11, R26, R29, R23 ;  /* 0x0000001d1a0b7223 */ /* 0x000fe20000000017 */
[----:B------:R-:W-:Y:S06]  /*0640*/  @P1 BRA `(.L_x_54) ;  /* 0xfffffffc001c1947 */ /* 0x000fec000383ffff */
[----:B------:R-:W-:-:S07]  /*0650*/  MOV R5, R7 ;  /* 0x0000000700057202 */ /* 0x000fce0000000f00 */
.L_x_53:
[----:B------:R-:W-:-:S13]  /*0660*/  ISETP.NE.AND P1, PT, R6, RZ, PT ;  /* 0x000000ff0600720c */ /* 0x000fda0003f25270 */
        /* <DEDUP_REMOVED lines=18> */
[----:B------:R-:W5:Y:S04]  /*0790*/  LDG.E R28, desc[UR6][R18.64+0x14] ;  /* 0x00001406121c7981 */ /* 0x000f68000c1e1900 */
[----:B------:R-:W5:Y:S04]  /*07a0*/  LDG.E R26, desc[UR6][R18.64+0x18] ;  /* 0x00001806121a7981 */ /* 0x000f68000c1e1900 */
[----:B------:R-:W5:Y:S04]  /*07b0*/  LDG.E R25, desc[UR6][R16.64+0x1c] ;  /* 0x00001c0610197981 */ /* 0x000f68000c1e1900 */
[----:B------:R-:W5:Y:S01]  /*07c0*/  LDG.E R27, desc[UR6][R18.64+0x1c] ;  /* 0x00001c06121b7981 */ /* 0x000f62000c1e1900 */
[----:B---3--:R-:W-:-:S03]  /*07d0*/  FFMA R15, R22, R15, R11 ;  /* 0x0000000f160f7223 */ /* 0x008fc6000000000b */
[----:B------:R-:W3:Y:S04]  /*07e0*/  LDG.E R11, desc[UR6][R16.64+0xc] ;  /* 0x00000c06100b7981 */ /* 0x000ee8000c1e1900 */
[----:B------:R-:W3:Y:S01]  /*07f0*/  LDG.E R22, desc[UR6][R18.64+0xc] ;  /* 0x00000c0612167981 */ /* 0x000ee2000c1e1900 */
[----:B--2---:R-:W-:-:S03]  /*0800*/  FFMA R29, R24, R21, R15 ;  /* 0x00000015181d7223 */ /* 0x004fc6000000000f */
[----:B------:R-:W5:Y:S04]  /*0810*/  LDG.E R24, desc[UR6][R18.64+0x10] ;  /* 0x0000100612187981 */ /* 0x000f68000c1e1900 */
[----:B------:R-:W2:Y:S04]  /*0820*/  LDG.E R21, desc[UR6][R16.64+0x14] ;  /* 0x0000140610157981 */ /* 0x000ea8000c1e1900 */
[----:B------:R-:W2:Y:S01]  /*0830*/  LDG.E R15, desc[UR6][R16.64+0x18] ;  /* 0x00001806100f7981 */ /* 0x000ea2000c1e1900 */
[----:B----4-:R-:W-:Y:S01]  /*0840*/  FFMA R20, R13, R20, R29 ;  /* 0x000000140d147223 */ /* 0x010fe2000000001d */
[----:B------:R-:W-:-:S03]  /*0850*/  IADD3 R5, PT, PT, R5, 0x8, RZ ;  /* 0x0000000805057810 */ /* 0x000fc60007ffe0ff */
[----:B---3--:R-:W-:-:S04]  /*0860*/  FFMA R20, R11, R22, R20 ;  /* 0x000000160b147223 */ /* 0x008fc80000000014 */
[----:B-----5:R-:W-:-:S04]  /*0870*/  FFMA R20, R23, R24, R20 ;  /* 0x0000001817147223 */ /* 0x020fc80000000014 */
[----:B--2---:R-:W-:-:S04]  /*0880*/  FFMA R20, R21, R28, R20 ;  /* 0x0000001c15147223 */ /* 0x004fc80000000014 */
[----:B------:R-:W-:-:S04]  /*0890*/  FFMA R20, R15, R26, R20 ;  /* 0x0000001a0f147223 */ /* 0x000fc80000000014 */
[----:B------:R-:W-:-:S07]  /*08a0*/  FFMA R11, R25, R27, R20 ;  /* 0x0000001b190b7223 */ /* 0x000fce0000000014 */
.L_x_56:
        /* <DEDUP_REMOVED lines=19> */
[----:B------:R-:W-:Y:S01]  /*09e0*/  IADD3 R5, PT, PT, R5, 0x4, RZ ;  /* 0x0000000405057810 */ /* 0x000fe20007ffe0ff */
[----:B---3--:R-:W-:-:S04]  /*09f0*/  FFMA R13, R20, R13, R11 ;  /* 0x0000000d140d7223 */ /* 0x008fc8000000000b */
[----:B--2---:R-:W-:-:S04]  /*0a00*/  FFMA R13, R22, R15, R13 ;  /* 0x0000000f160d7223 */ /* 0x004fc8000000000d */
[----:B----4-:R-:W-:-:S04]  /*0a10*/  FFMA R13, R24, R21, R13 ;  /* 0x00000015180d7223 */ /* 0x010fc8000000000d */
[----:B-----5:R-:W-:-:S07]  /*0a20*/  FFMA R11, R26, R23, R13 ;  /* 0x000000171a0b7223 */ /* 0x020fce000000000d */
.L_x_57:
        /* <DEDUP_REMOVED lines=19> */
.L_x_55:
[----:B------:R-:W-:Y:S05]  /*0b60*/  @P0 BRA `(.L_x_58) ;  /* 0xfffffff400a00947 */ /* 0x000fea000383ffff */
.L_x_52:
[----:B------:R-:W1:Y:S08]  /*0b70*/  LDC.64 R6, c[0x0][0x3a8] ;  /* 0x0000ea00ff067b82 */ /* 0x000e700000000a00 */
[----:B------:R-:W2:Y:S01]  /*0b80*/  LDC.64 R8, c[0x0][0x390] ;  /* 0x0000e400ff087b82 */ /* 0x000ea20000000a00 */
[----:B-1----:R-:W-:-:S06]  /*0b90*/  IMAD.WIDE.U32 R6, R4, 0x4, R6 ;  /* 0x0000000404067825 */ /* 0x002fcc00078e0006 */
[----:B0-----:R-:W3:Y:S01]  /*0ba0*/  LDG.E R6, desc[UR6][R6.64] ;  /* 0x0000000606067981 */ /* 0x001ee2000c1e1900 */
[----:B------:R-:W-:-:S05]  /*0bb0*/  IMAD R5, R4, R2, R4 ;  /* 0x0000000204057224 */ /* 0x000fca00078e0204 */
[----:B------:R-:W-:-:S05]  /*0bc0*/  IADD3 R5, PT, PT, R0, R5, RZ ;  /* 0x0000000500057210 */ /* 0x000fca0007ffe0ff */
[----:B------:R-:W-:-:S05]  /*0bd0*/  IMAD R2, R2, R5, R5 ;  /* 0x0000000502027224 */ /* 0x000fca00078e0205 */
[----:B------:R-:W-:-:S05]  /*0be0*/  IADD3 R3, PT, PT, R3, R2, RZ ;  /* 0x0000000203037210 */ /* 0x000fca0007ffe0ff */
[----:B--2---:R-:W-:-:S04]  /*0bf0*/  IMAD.WIDE R2, R3, 0x4, R8 ;  /* 0x0000000403027825 */ /* 0x004fc800078e0208 */
[----:B---3--:R-:W-:-:S05]  /*0c00*/  FADD R11, R6, R11 ;  /* 0x0000000b060b7221 */ /* 0x008fca0000000000 */
[----:B------:R-:W-:Y:S01]  /*0c10*/  STG.E desc[UR6][R2.64], R11 ;  /* 0x0000000b02007986 */ /* 0x000fe2000c101906 */
[----:B------:R-:W-:Y:S05]  /*0c20*/  EXIT ;  /* 0x000000000000794d */ /* 0x000fea0003800000 */
.L_x_59:
        /* <DEDUP_REMOVED lines=13> */
.L_x_66:


//--------------------- .nv.shared.reserved.0     --------------------------
	.section	.nv.shared.reserved.0,"aw",@nobits
	.weak		__nv_reservedSMEM_offset_0_alias
	.size		__nv_reservedSMEM_offset_0_alias, 0, 64
	.other		__nv_reservedSMEM_offset_0_alias,@"STO_CUDA_RESERVED_SHARED STV_DEFAULT"
__nv_reservedSMEM_offset_0_alias:
	.zero		0
	.zero		64


//--------------------- .nv.constant0._Z8add_biasPfS_ii --------------------------
	.section	.nv.constant0._Z8add_biasPfS_ii,"a",@progbits
	.sectionflags	@""
	.align	4
.nv.constant0._Z8add_biasPfS_ii:
	.zero		920


//--------------------- .nv.constant0._Z12maxPool_cudaPfS_iii --------------------------
	.section	.nv.constant0._Z12maxPool_cudaPfS_iii,"a",@progbits
	.sectionflags	@""
	.align	4
.nv.constant0._Z12maxPool_cudaPfS_iii:
	.zero		924


//--------------------- .nv.constant0._Z17activate_parallelPfS_ii --------------------------
	.section	.nv.constant0._Z17activate_parallelPfS_ii,"a",@progbits
	.sectionflags	@""
	.align	4
.nv.constant0._Z17activate_parallelPfS_ii:
	.zero		920


//--------------------- .nv.constant0._Z18output_probabilityPfS_i --------------------------
	.section	.nv.constant0._Z18output_probabilityPfS_i,"a",@progbits
	.sectionflags	@""
	.align	4
.nv.constant0._Z18output_probabilityPfS_i:
	.zero		916


//--------------------- .nv.constant0._Z24convolve_cuda_3d_channelPfS_S_iiii --------------------------
	.section	.nv.constant0._Z24convolve_cuda_3d_channelPfS_S_iiii,"a",@progbits
	.sectionflags	@""
	.align	4
.nv.constant0._Z24convolve_cuda_3d_channelPfS_S_iiii:
	.zero		936


//--------------------- .nv.constant0._Z13convolve_cudaPfS_S_iiiS_ --------------------------
	.section	.nv.constant0._Z13convolve_cudaPfS_S_iiiS_,"a",@progbits
	.sectionflags	@""
	.align	4
.nv.constant0._Z13convolve_cudaPfS_S_iiiS_:
	.zero		944


//--------------------- SYMBOLS --------------------------

	.type		.nv.reservedSmem.offset0,@object
	.size		.nv.reservedSmem.offset0,0x4
